//
// Generated by NVIDIA NVVM Compiler
//
// Compiler Build ID: CL-36424714
// Cuda compilation tools, release 13.0, V13.0.88
// Based on NVVM 20.0.0
//

.version 9.0
.target sm_100
.address_size 64

	// .globl	_Z10commonlineiiiPK6float2S1_iiffPfS2_
.global .align 4 .b8 __cudart_i2opi_f[24] = {65, 144, 67, 60, 153, 149, 98, 219, 192, 221, 52, 245, 209, 87, 39, 252, 41, 21, 68, 78, 110, 131, 249, 162};

.visible .entry _Z10commonlineiiiPK6float2S1_iiffPfS2_(
	.param .u32 _Z10commonlineiiiPK6float2S1_iiffPfS2__param_0,
	.param .u32 _Z10commonlineiiiPK6float2S1_iiffPfS2__param_1,
	.param .u32 _Z10commonlineiiiPK6float2S1_iiffPfS2__param_2,
	.param .u64 .ptr .align 1 _Z10commonlineiiiPK6float2S1_iiffPfS2__param_3,
	.param .u64 .ptr .align 1 _Z10commonlineiiiPK6float2S1_iiffPfS2__param_4,
	.param .u32 _Z10commonlineiiiPK6float2S1_iiffPfS2__param_5,
	.param .u32 _Z10commonlineiiiPK6float2S1_iiffPfS2__param_6,
	.param .f32 _Z10commonlineiiiPK6float2S1_iiffPfS2__param_7,
	.param .f32 _Z10commonlineiiiPK6float2S1_iiffPfS2__param_8,
	.param .u64 .ptr .align 1 _Z10commonlineiiiPK6float2S1_iiffPfS2__param_9,
	.param .u64 .ptr .align 1 _Z10commonlineiiiPK6float2S1_iiffPfS2__param_10
)
{
	.local .align 4 .b8 	__local_depot0[28];
	.reg .b64 	%SP;
	.reg .b64 	%SPL;
	.reg .pred 	%p<53>;
	.reg .b32 	%r<179>;
	.reg .b32 	%f<528>;
	.reg .b64 	%rd<101>;
	.reg .b64 	%fd<18>;

	mov.u64 	%SPL, __local_depot0;
	ld.param.u64 	%rd17, [_Z10commonlineiiiPK6float2S1_iiffPfS2__param_3];
	ld.param.u64 	%rd18, [_Z10commonlineiiiPK6float2S1_iiffPfS2__param_4];
	ld.param.u32 	%r68, [_Z10commonlineiiiPK6float2S1_iiffPfS2__param_5];
	ld.param.u32 	%r69, [_Z10commonlineiiiPK6float2S1_iiffPfS2__param_6];
	ld.param.f32 	%f139, [_Z10commonlineiiiPK6float2S1_iiffPfS2__param_7];
	ld.param.f32 	%f140, [_Z10commonlineiiiPK6float2S1_iiffPfS2__param_8];
	cvta.to.global.u64 	%rd1, %rd18;
	cvta.to.global.u64 	%rd2, %rd17;
	add.u64 	%rd3, %SPL, 0;
	add.u64 	%rd4, %SPL, 0;
	cvt.f64.f32 	%fd3, %f139;
	add.f64 	%fd4, %fd3, %fd3;
	cvt.f64.f32 	%fd5, %f140;
	div.rn.f64 	%fd6, %fd4, %fd5;
	add.f64 	%fd7, %fd6, 0d3FF0000000000000;
	cvt.rn.f32.f64 	%f143, %fd7;
	cvt.rpi.f32.f32 	%f1, %f143;
	setp.leu.f32 	%p1, %f1, 0f00000000;
	mov.f32 	%f526, 0f7FC00000;
	mov.f32 	%f518, 0fC0000000;
	mov.f32 	%f527, %f526;
	@%p1 bra 	$L__BB0_62;
	shl.b32 	%r71, %r68, 1;
	or.b32  	%r72, %r71, 1;
	cvt.rn.f64.s32 	%fd1, %r72;
	mov.f32 	%f147, 0f3F000000;
	cvt.sat.f32.f32 	%f148, %f147;
	mov.f32 	%f149, 0f4B400001;
	mov.f32 	%f150, 0f437C0000;
	fma.rm.f32 	%f151, %f148, %f150, %f149;
	add.f32 	%f152, %f151, 0fCB40007F;
	mov.f32 	%f448, 0f00000000;
	sub.f32 	%f153, %f448, %f152;
	add.f32 	%f154, %f153, 0f00000000;
	mov.b32 	%r73, %f151;
	shl.b32 	%r74, %r73, 23;
	mov.b32 	%f155, %r74;
	ex2.approx.ftz.f32 	%f156, %f154;
	mul.f32 	%f2, %f156, %f155;
	cvt.rn.f32.s32 	%f3, %r69;
	and.b32  	%r1, %r68, 3;
	add.s32 	%r2, %r1, -1;
	and.b32  	%r3, %r69, 2147483644;
	and.b32  	%r4, %r68, 2147483644;
	and.b32  	%r5, %r68, 1;
	mov.f32 	%f518, 0fC0000000;
	mov.b32 	%r156, 0;
$L__BB0_2:
	mul.f32 	%f157, %f140, %f448;
	sub.f32 	%f158, %f157, %f139;
	cvt.f64.f32 	%fd2, %f158;
	neg.s32 	%r75, %r68;
	cvt.rn.f64.s32 	%fd8, %r75;
	mul.f64 	%fd9, %fd8, 0dC01921FB60000000;
	mul.f64 	%fd10, %fd9, %fd2;
	div.rn.f64 	%fd11, %fd10, %fd1;
	cvt.rn.f32.f64 	%f8, %fd11;
	mul.f32 	%f159, %f8, 0f3F22F983;
	cvt.rni.s32.f32 	%r160, %f159;
	cvt.rn.f32.s32 	%f160, %r160;
	fma.rn.f32 	%f161, %f160, 0fBFC90FDA, %f8;
	fma.rn.f32 	%f162, %f160, 0fB3A22168, %f161;
	fma.rn.f32 	%f452, %f160, 0fA7C234C5, %f162;
	abs.f32 	%f10, %f8;
	setp.ltu.f32 	%p2, %f10, 0f47CE4780;
	@%p2 bra 	$L__BB0_10;
	setp.neu.f32 	%p3, %f10, 0f7F800000;
	@%p3 bra 	$L__BB0_5;
	mov.f32 	%f165, 0f00000000;
	mul.rn.f32 	%f452, %f8, %f165;
	mov.b32 	%r160, 0;
	bra.uni 	$L__BB0_10;
$L__BB0_5:
	mov.b32 	%r8, %f8;
	mov.b64 	%rd99, 0;
	mov.b32 	%r157, 0;
	mov.u64 	%rd97, __cudart_i2opi_f;
	mov.u64 	%rd98, %rd4;
$L__BB0_6:
	.pragma "nounroll";
	ld.global.nc.u32 	%r77, [%rd97];
	shl.b32 	%r78, %r8, 8;
	or.b32  	%r79, %r78, -2147483648;
	mad.wide.u32 	%rd23, %r77, %r79, %rd99;
	shr.u64 	%rd99, %rd23, 32;
	st.local.u32 	[%rd98], %rd23;
	add.s32 	%r157, %r157, 1;
	add.s64 	%rd98, %rd98, 4;
	add.s64 	%rd97, %rd97, 4;
	setp.ne.s32 	%p4, %r157, 6;
	@%p4 bra 	$L__BB0_6;
	shr.u32 	%r80, %r8, 23;
	st.local.u32 	[%rd4+24], %rd99;
	and.b32  	%r11, %r80, 31;
	and.b32  	%r81, %r80, 224;
	add.s32 	%r82, %r81, -128;
	shr.u32 	%r83, %r82, 5;
	mul.wide.u32 	%rd24, %r83, 4;
	sub.s64 	%rd11, %rd4, %rd24;
	ld.local.u32 	%r158, [%rd11+24];
	ld.local.u32 	%r159, [%rd11+20];
	setp.eq.s32 	%p5, %r11, 0;
	@%p5 bra 	$L__BB0_9;
	shf.l.wrap.b32 	%r158, %r159, %r158, %r11;
	ld.local.u32 	%r84, [%rd11+16];
	shf.l.wrap.b32 	%r159, %r84, %r159, %r11;
$L__BB0_9:
	shr.u32 	%r85, %r158, 30;
	shf.l.wrap.b32 	%r86, %r159, %r158, 2;
	shl.b32 	%r87, %r159, 2;
	shr.u32 	%r88, %r86, 31;
	add.s32 	%r89, %r88, %r85;
	neg.s32 	%r90, %r89;
	setp.lt.s32 	%p6, %r8, 0;
	selp.b32 	%r160, %r90, %r89, %p6;
	xor.b32  	%r91, %r86, %r8;
	shr.s32 	%r92, %r86, 31;
	xor.b32  	%r93, %r92, %r86;
	xor.b32  	%r94, %r92, %r87;
	cvt.u64.u32 	%rd25, %r93;
	shl.b64 	%rd26, %rd25, 32;
	cvt.u64.u32 	%rd27, %r94;
	or.b64  	%rd28, %rd26, %rd27;
	cvt.rn.f64.s64 	%fd12, %rd28;
	mul.f64 	%fd13, %fd12, 0d3BF921FB54442D19;
	cvt.rn.f32.f64 	%f163, %fd13;
	neg.f32 	%f164, %f163;
	setp.lt.s32 	%p7, %r91, 0;
	selp.f32 	%f452, %f164, %f163, %p7;
$L__BB0_10:
	mul.f32 	%f166, %f452, %f452;
	fma.rn.f32 	%f167, %f166, 0f37CBAC00, 0fBAB607ED;
	fma.rn.f32 	%f168, %f167, %f166, 0f3D2AAABB;
	fma.rn.f32 	%f169, %f168, %f166, 0fBEFFFFFF;
	fma.rn.f32 	%f170, %f169, %f166, 0f3F800000;
	fma.rn.f32 	%f171, %f166, %f452, 0f00000000;
	fma.rn.f32 	%f172, %f166, 0fB94D4153, 0f3C0885E4;
	fma.rn.f32 	%f173, %f172, %f166, 0fBE2AAAA8;
	fma.rn.f32 	%f174, %f173, %f171, %f452;
	and.b32  	%r96, %r160, 1;
	setp.eq.b32 	%p8, %r96, 1;
	selp.f32 	%f175, %f170, %f174, %p8;
	selp.f32 	%f176, %f174, %f170, %p8;
	and.b32  	%r97, %r160, 2;
	setp.eq.s32 	%p9, %r97, 0;
	neg.f32 	%f177, %f175;
	selp.f32 	%f178, %f175, %f177, %p9;
	add.s32 	%r98, %r160, 1;
	and.b32  	%r99, %r98, 2;
	setp.eq.s32 	%p10, %r99, 0;
	neg.f32 	%f179, %f176;
	selp.f32 	%f180, %f176, %f179, %p10;
	mul.f32 	%f14, %f2, %f180;
	mul.f32 	%f15, %f2, %f178;
	mul.f64 	%fd14, %fd2, 0dC01921FB60000000;
	div.rn.f64 	%fd15, %fd14, %fd1;
	cvt.rn.f32.f64 	%f16, %fd15;
	mul.f32 	%f181, %f16, 0f3F22F983;
	cvt.rni.s32.f32 	%r164, %f181;
	cvt.rn.f32.s32 	%f182, %r164;
	fma.rn.f32 	%f183, %f182, 0fBFC90FDA, %f16;
	fma.rn.f32 	%f184, %f182, 0fB3A22168, %f183;
	fma.rn.f32 	%f453, %f182, 0fA7C234C5, %f184;
	abs.f32 	%f18, %f16;
	setp.ltu.f32 	%p11, %f18, 0f47CE4780;
	@%p11 bra 	$L__BB0_18;
	setp.neu.f32 	%p12, %f18, 0f7F800000;
	@%p12 bra 	$L__BB0_13;
	mov.f32 	%f187, 0f00000000;
	mul.rn.f32 	%f453, %f16, %f187;
	mov.b32 	%r164, 0;
	bra.uni 	$L__BB0_18;
$L__BB0_13:
	mov.b32 	%r21, %f16;
	shl.b32 	%r101, %r21, 8;
	or.b32  	%r22, %r101, -2147483648;
	mov.b64 	%rd100, 0;
	mov.b32 	%r161, 0;
$L__BB0_14:
	.pragma "nounroll";
	mul.wide.u32 	%rd30, %r161, 4;
	mov.u64 	%rd31, __cudart_i2opi_f;
	add.s64 	%rd32, %rd31, %rd30;
	ld.global.nc.u32 	%r102, [%rd32];
	mad.wide.u32 	%rd33, %r102, %r22, %rd100;
	shr.u64 	%rd100, %rd33, 32;
	add.s64 	%rd34, %rd3, %rd30;
	st.local.u32 	[%rd34], %rd33;
	add.s32 	%r161, %r161, 1;
	setp.ne.s32 	%p13, %r161, 6;
	@%p13 bra 	$L__BB0_14;
	shr.u32 	%r103, %r21, 23;
	st.local.u32 	[%rd3+24], %rd100;
	and.b32  	%r25, %r103, 31;
	and.b32  	%r104, %r103, 224;
	add.s32 	%r105, %r104, -128;
	shr.u32 	%r106, %r105, 5;
	mul.wide.u32 	%rd35, %r106, 4;
	sub.s64 	%rd14, %rd3, %rd35;
	ld.local.u32 	%r162, [%rd14+24];
	ld.local.u32 	%r163, [%rd14+20];
	setp.eq.s32 	%p14, %r25, 0;
	@%p14 bra 	$L__BB0_17;
	shf.l.wrap.b32 	%r162, %r163, %r162, %r25;
	ld.local.u32 	%r107, [%rd14+16];
	shf.l.wrap.b32 	%r163, %r107, %r163, %r25;
$L__BB0_17:
	shr.u32 	%r108, %r162, 30;
	shf.l.wrap.b32 	%r109, %r163, %r162, 2;
	shl.b32 	%r110, %r163, 2;
	shr.u32 	%r111, %r109, 31;
	add.s32 	%r112, %r111, %r108;
	neg.s32 	%r113, %r112;
	setp.lt.s32 	%p15, %r21, 0;
	selp.b32 	%r164, %r113, %r112, %p15;
	xor.b32  	%r114, %r109, %r21;
	shr.s32 	%r115, %r109, 31;
	xor.b32  	%r116, %r115, %r109;
	xor.b32  	%r117, %r115, %r110;
	cvt.u64.u32 	%rd36, %r116;
	shl.b64 	%rd37, %rd36, 32;
	cvt.u64.u32 	%rd38, %r117;
	or.b64  	%rd39, %rd37, %rd38;
	cvt.rn.f64.s64 	%fd16, %rd39;
	mul.f64 	%fd17, %fd16, 0d3BF921FB54442D19;
	cvt.rn.f32.f64 	%f185, %fd17;
	neg.f32 	%f186, %f185;
	setp.lt.s32 	%p16, %r114, 0;
	selp.f32 	%f453, %f186, %f185, %p16;
$L__BB0_18:
	setp.lt.s32 	%p17, %r69, 1;
	mul.f32 	%f188, %f453, %f453;
	fma.rn.f32 	%f189, %f188, 0f37CBAC00, 0fBAB607ED;
	fma.rn.f32 	%f190, %f189, %f188, 0f3D2AAABB;
	fma.rn.f32 	%f191, %f190, %f188, 0fBEFFFFFF;
	fma.rn.f32 	%f192, %f191, %f188, 0f3F800000;
	fma.rn.f32 	%f193, %f188, %f453, 0f00000000;
	fma.rn.f32 	%f194, %f188, 0fB94D4153, 0f3C0885E4;
	fma.rn.f32 	%f195, %f194, %f188, 0fBE2AAAA8;
	fma.rn.f32 	%f196, %f195, %f193, %f453;
	and.b32  	%r119, %r164, 1;
	setp.eq.b32 	%p18, %r119, 1;
	selp.f32 	%f197, %f192, %f196, %p18;
	selp.f32 	%f198, %f196, %f192, %p18;
	and.b32  	%r120, %r164, 2;
	setp.eq.s32 	%p19, %r120, 0;
	neg.f32 	%f199, %f197;
	selp.f32 	%f200, %f197, %f199, %p19;
	add.s32 	%r121, %r164, 1;
	and.b32  	%r122, %r121, 2;
	setp.eq.s32 	%p20, %r122, 0;
	neg.f32 	%f201, %f198;
	selp.f32 	%f202, %f198, %f201, %p20;
	mul.f32 	%f22, %f2, %f202;
	mul.f32 	%f23, %f2, %f200;
	@%p17 bra 	$L__BB0_38;
	setp.gt.s32 	%p21, %r68, 0;
	@%p21 bra 	$L__BB0_26;
	mov.b32 	%r175, 0;
$L__BB0_21:
	setp.lt.u32 	%p22, %r69, 4;
	cvt.rn.f32.u32 	%f88, %r175;
	mov.f32 	%f502, 0f00000000;
	@%p22 bra 	$L__BB0_25;
	mov.b32 	%r176, 0;
$L__BB0_23:
	setp.lt.f32 	%p23, %f518, 0f00000000;
	cvt.rn.f32.u32 	%f205, %r176;
	selp.f32 	%f518, 0f00000000, %f518, %p23;
	selp.f32 	%f517, %f88, %f517, %p23;
	selp.f32 	%f516, %f205, %f516, %p23;
	add.s32 	%r176, %r176, 4;
	setp.ne.s32 	%p24, %r176, %r3;
	@%p24 bra 	$L__BB0_23;
	cvt.rn.f32.u32 	%f502, %r3;
$L__BB0_25:
	and.b32  	%r125, %r69, 3;
	setp.eq.s32 	%p25, %r125, 0;
	setp.lt.f32 	%p26, %f518, 0f00000000;
	selp.f32 	%f206, 0f00000000, %f518, %p26;
	selp.f32 	%f207, %f88, %f517, %p26;
	selp.f32 	%f208, %f502, %f516, %p26;
	selp.f32 	%f518, %f518, %f206, %p25;
	selp.f32 	%f517, %f517, %f207, %p25;
	selp.f32 	%f516, %f516, %f208, %p25;
	add.s32 	%r175, %r175, 1;
	setp.eq.s32 	%p27, %r175, %r69;
	@%p27 bra 	$L__BB0_38;
	bra.uni 	$L__BB0_21;
$L__BB0_26:
	mov.b32 	%r165, 0;
$L__BB0_27:
	mul.lo.s32 	%r35, %r165, %r68;
	cvt.rn.f32.u32 	%f27, %r165;
	mov.b32 	%r166, 0;
	cvt.u64.u32 	%rd48, %r35;
$L__BB0_28:
	setp.lt.u32 	%p28, %r68, 4;
	mul.lo.s32 	%r37, %r166, %r68;
	mov.f32 	%f463, 0f00000000;
	mov.b32 	%r169, 0;
	mov.f32 	%f465, %f15;
	mov.f32 	%f466, %f14;
	@%p28 bra 	$L__BB0_31;
	mov.f32 	%f463, 0f00000000;
	mov.b32 	%r167, 0;
	mov.f32 	%f465, %f15;
	mov.f32 	%f466, %f14;
$L__BB0_30:
	.pragma "nounroll";
	add.s32 	%r130, %r167, %r35;
	mul.wide.u32 	%rd40, %r130, 8;
	add.s64 	%rd41, %rd2, %rd40;
	ld.global.v2.f32 	{%f212, %f213}, [%rd41];
	mul.f32 	%f214, %f466, %f212;
	mul.f32 	%f215, %f465, %f213;
	sub.f32 	%f216, %f214, %f215;
	mul.f32 	%f217, %f466, %f213;
	fma.rn.f32 	%f218, %f465, %f212, %f217;
	add.s32 	%r131, %r167, %r37;
	mul.wide.u32 	%rd42, %r131, 8;
	add.s64 	%rd43, %rd1, %rd42;
	ld.global.v2.f32 	{%f219, %f220}, [%rd43];
	mul.f32 	%f221, %f218, %f220;
	fma.rn.f32 	%f222, %f219, %f216, %f221;
	add.f32 	%f223, %f463, %f222;
	mul.f32 	%f224, %f22, %f466;
	mul.f32 	%f225, %f23, %f465;
	sub.f32 	%f226, %f224, %f225;
	mul.f32 	%f227, %f22, %f465;
	fma.rn.f32 	%f228, %f23, %f466, %f227;
	ld.global.v2.f32 	{%f229, %f230}, [%rd41+8];
	mul.f32 	%f231, %f226, %f229;
	mul.f32 	%f232, %f228, %f230;
	sub.f32 	%f233, %f231, %f232;
	mul.f32 	%f234, %f226, %f230;
	fma.rn.f32 	%f235, %f228, %f229, %f234;
	ld.global.f32 	%f236, [%rd43+8];
	ld.global.f32 	%f237, [%rd43+12];
	mul.f32 	%f238, %f235, %f237;
	fma.rn.f32 	%f239, %f236, %f233, %f238;
	add.f32 	%f240, %f223, %f239;
	mul.f32 	%f241, %f22, %f226;
	mul.f32 	%f242, %f23, %f228;
	sub.f32 	%f243, %f241, %f242;
	mul.f32 	%f244, %f22, %f228;
	fma.rn.f32 	%f245, %f23, %f226, %f244;
	ld.global.v2.f32 	{%f246, %f247}, [%rd41+16];
	mul.f32 	%f248, %f243, %f246;
	mul.f32 	%f249, %f245, %f247;
	sub.f32 	%f250, %f248, %f249;
	mul.f32 	%f251, %f243, %f247;
	fma.rn.f32 	%f252, %f245, %f246, %f251;
	ld.global.f32 	%f253, [%rd43+16];
	ld.global.f32 	%f254, [%rd43+20];
	mul.f32 	%f255, %f252, %f254;
	fma.rn.f32 	%f256, %f253, %f250, %f255;
	add.f32 	%f257, %f240, %f256;
	mul.f32 	%f258, %f22, %f243;
	mul.f32 	%f259, %f23, %f245;
	sub.f32 	%f260, %f258, %f259;
	mul.f32 	%f261, %f22, %f245;
	fma.rn.f32 	%f262, %f23, %f243, %f261;
	ld.global.v2.f32 	{%f263, %f264}, [%rd41+24];
	mul.f32 	%f265, %f260, %f263;
	mul.f32 	%f266, %f262, %f264;
	sub.f32 	%f267, %f265, %f266;
	mul.f32 	%f268, %f260, %f264;
	fma.rn.f32 	%f269, %f262, %f263, %f268;
	ld.global.f32 	%f270, [%rd43+24];
	ld.global.f32 	%f271, [%rd43+28];
	mul.f32 	%f272, %f269, %f271;
	fma.rn.f32 	%f273, %f270, %f267, %f272;
	add.f32 	%f463, %f257, %f273;
	mul.f32 	%f274, %f22, %f260;
	mul.f32 	%f275, %f23, %f262;
	sub.f32 	%f466, %f274, %f275;
	mul.f32 	%f276, %f22, %f262;
	fma.rn.f32 	%f465, %f23, %f260, %f276;
	add.s32 	%r167, %r167, 4;
	setp.ne.s32 	%p29, %r167, %r4;
	mov.u32 	%r169, %r4;
	@%p29 bra 	$L__BB0_30;
$L__BB0_31:
	setp.eq.s32 	%p30, %r1, 0;
	@%p30 bra 	$L__BB0_36;
	setp.eq.s32 	%p31, %r2, 0;
	@%p31 bra 	$L__BB0_34;
	add.s32 	%r132, %r169, %r35;
	mul.wide.u32 	%rd44, %r132, 8;
	add.s64 	%rd45, %rd2, %rd44;
	ld.global.v2.f32 	{%f278, %f279}, [%rd45];
	mul.f32 	%f280, %f466, %f278;
	mul.f32 	%f281, %f465, %f279;
	sub.f32 	%f282, %f280, %f281;
	mul.f32 	%f283, %f466, %f279;
	fma.rn.f32 	%f284, %f465, %f278, %f283;
	add.s32 	%r133, %r169, %r37;
	mul.wide.u32 	%rd46, %r133, 8;
	add.s64 	%rd47, %rd1, %rd46;
	ld.global.v2.f32 	{%f285, %f286}, [%rd47];
	mul.f32 	%f287, %f284, %f286;
	fma.rn.f32 	%f288, %f285, %f282, %f287;
	add.f32 	%f289, %f463, %f288;
	mul.f32 	%f290, %f22, %f466;
	mul.f32 	%f291, %f23, %f465;
	sub.f32 	%f292, %f290, %f291;
	mul.f32 	%f293, %f22, %f465;
	fma.rn.f32 	%f294, %f23, %f466, %f293;
	cvt.u64.u32 	%rd49, %r169;
	add.s64 	%rd50, %rd49, %rd48;
	shl.b64 	%rd51, %rd50, 3;
	add.s64 	%rd52, %rd2, %rd51;
	ld.global.v2.f32 	{%f295, %f296}, [%rd52+8];
	mul.f32 	%f297, %f292, %f295;
	mul.f32 	%f298, %f294, %f296;
	sub.f32 	%f299, %f297, %f298;
	mul.f32 	%f300, %f292, %f296;
	fma.rn.f32 	%f301, %f294, %f295, %f300;
	cvt.u64.u32 	%rd53, %r37;
	add.s64 	%rd54, %rd49, %rd53;
	shl.b64 	%rd55, %rd54, 3;
	add.s64 	%rd56, %rd1, %rd55;
	ld.global.f32 	%f302, [%rd56+8];
	ld.global.f32 	%f303, [%rd56+12];
	mul.f32 	%f304, %f301, %f303;
	fma.rn.f32 	%f305, %f302, %f299, %f304;
	add.f32 	%f463, %f289, %f305;
	mul.f32 	%f306, %f22, %f292;
	mul.f32 	%f307, %f23, %f294;
	sub.f32 	%f466, %f306, %f307;
	mul.f32 	%f308, %f22, %f294;
	fma.rn.f32 	%f465, %f23, %f292, %f308;
	add.s32 	%r169, %r169, 2;
$L__BB0_34:
	setp.eq.s32 	%p32, %r5, 0;
	@%p32 bra 	$L__BB0_36;
	add.s32 	%r134, %r169, %r35;
	mul.wide.u32 	%rd57, %r134, 8;
	add.s64 	%rd58, %rd2, %rd57;
	ld.global.v2.f32 	{%f309, %f310}, [%rd58];
	mul.f32 	%f311, %f466, %f309;
	mul.f32 	%f312, %f465, %f310;
	sub.f32 	%f313, %f311, %f312;
	mul.f32 	%f314, %f466, %f310;
	fma.rn.f32 	%f315, %f465, %f309, %f314;
	add.s32 	%r135, %r169, %r37;
	mul.wide.u32 	%rd59, %r135, 8;
	add.s64 	%rd60, %rd1, %rd59;
	ld.global.v2.f32 	{%f316, %f317}, [%rd60];
	mul.f32 	%f318, %f315, %f317;
	fma.rn.f32 	%f319, %f316, %f313, %f318;
	add.f32 	%f463, %f463, %f319;
$L__BB0_36:
	add.f32 	%f320, %f463, %f463;
	setp.gt.f32 	%p33, %f320, %f518;
	cvt.rn.f32.u32 	%f321, %r166;
	selp.f32 	%f518, %f320, %f518, %p33;
	selp.f32 	%f517, %f27, %f517, %p33;
	selp.f32 	%f516, %f321, %f516, %p33;
	add.s32 	%r166, %r166, 1;
	setp.ne.s32 	%p34, %r166, %r69;
	@%p34 bra 	$L__BB0_28;
	add.s32 	%r165, %r165, 1;
	setp.ne.s32 	%p35, %r165, %r69;
	@%p35 bra 	$L__BB0_27;
$L__BB0_38:
	setp.lt.s32 	%p36, %r69, 1;
	@%p36 bra 	$L__BB0_60;
	setp.gt.s32 	%p37, %r68, 0;
	@%p37 bra 	$L__BB0_48;
	mov.b32 	%r177, 0;
$L__BB0_41:
	setp.lt.u32 	%p38, %r69, 4;
	cvt.rn.f32.u32 	%f109, %r177;
	mov.f32 	%f515, 0f00000000;
	@%p38 bra 	$L__BB0_45;
	mov.b32 	%r178, 0;
$L__BB0_43:
	setp.lt.f32 	%p39, %f518, 0f00000000;
	cvt.rn.f32.u32 	%f324, %r178;
	add.f32 	%f325, %f3, %f324;
	selp.f32 	%f518, 0f00000000, %f518, %p39;
	selp.f32 	%f517, %f109, %f517, %p39;
	selp.f32 	%f516, %f325, %f516, %p39;
	add.s32 	%r178, %r178, 4;
	setp.ne.s32 	%p40, %r178, %r3;
	@%p40 bra 	$L__BB0_43;
	cvt.rn.f32.u32 	%f515, %r3;
$L__BB0_45:
	and.b32  	%r138, %r69, 3;
	setp.eq.s32 	%p41, %r138, 0;
	@%p41 bra 	$L__BB0_47;
	setp.lt.f32 	%p42, %f518, 0f00000000;
	add.f32 	%f326, %f515, %f3;
	selp.f32 	%f518, 0f00000000, %f518, %p42;
	selp.f32 	%f517, %f109, %f517, %p42;
	selp.f32 	%f516, %f326, %f516, %p42;
$L__BB0_47:
	add.s32 	%r177, %r177, 1;
	setp.ne.s32 	%p43, %r177, %r69;
	@%p43 bra 	$L__BB0_41;
	bra.uni 	$L__BB0_60;
$L__BB0_48:
	mov.b32 	%r170, 0;
$L__BB0_49:
	mul.lo.s32 	%r46, %r170, %r68;
	cvt.rn.f32.u32 	%f59, %r170;
	mov.b32 	%r171, 0;
$L__BB0_50:
	setp.lt.u32 	%p44, %r68, 4;
	mul.lo.s32 	%r48, %r171, %r68;
	mov.f32 	%f484, 0f00000000;
	mov.b32 	%r174, 0;
	mov.f32 	%f486, %f14;
	mov.f32 	%f487, %f15;
	@%p44 bra 	$L__BB0_53;
	mov.f32 	%f484, 0f00000000;
	mov.b32 	%r172, 0;
	mov.f32 	%f486, %f14;
	mov.f32 	%f487, %f15;
$L__BB0_52:
	.pragma "nounroll";
	add.s32 	%r143, %r172, %r46;
	mul.wide.u32 	%rd61, %r143, 8;
	add.s64 	%rd62, %rd2, %rd61;
	ld.global.v2.f32 	{%f330, %f331}, [%rd62];
	mul.f32 	%f332, %f487, %f331;
	fma.rn.f32 	%f333, %f486, %f330, %f332;
	mul.f32 	%f334, %f486, %f331;
	mul.f32 	%f335, %f487, %f330;
	sub.f32 	%f336, %f334, %f335;
	add.s32 	%r144, %r172, %r48;
	mul.wide.u32 	%rd63, %r144, 8;
	add.s64 	%rd64, %rd1, %rd63;
	ld.global.v2.f32 	{%f337, %f338}, [%rd64];
	mul.f32 	%f339, %f337, %f333;
	mul.f32 	%f340, %f336, %f338;
	sub.f32 	%f341, %f339, %f340;
	add.f32 	%f342, %f484, %f341;
	mul.f32 	%f343, %f22, %f486;
	mul.f32 	%f344, %f23, %f487;
	sub.f32 	%f345, %f343, %f344;
	mul.f32 	%f346, %f23, %f486;
	fma.rn.f32 	%f347, %f22, %f487, %f346;
	ld.global.v2.f32 	{%f348, %f349}, [%rd62+8];
	mul.f32 	%f350, %f347, %f349;
	fma.rn.f32 	%f351, %f345, %f348, %f350;
	mul.f32 	%f352, %f345, %f349;
	mul.f32 	%f353, %f347, %f348;
	sub.f32 	%f354, %f352, %f353;
	ld.global.f32 	%f355, [%rd64+8];
	mul.f32 	%f356, %f355, %f351;
	ld.global.f32 	%f357, [%rd64+12];
	mul.f32 	%f358, %f354, %f357;
	sub.f32 	%f359, %f356, %f358;
	add.f32 	%f360, %f342, %f359;
	mul.f32 	%f361, %f22, %f345;
	mul.f32 	%f362, %f23, %f347;
	sub.f32 	%f363, %f361, %f362;
	mul.f32 	%f364, %f23, %f345;
	fma.rn.f32 	%f365, %f22, %f347, %f364;
	ld.global.v2.f32 	{%f366, %f367}, [%rd62+16];
	mul.f32 	%f368, %f365, %f367;
	fma.rn.f32 	%f369, %f363, %f366, %f368;
	mul.f32 	%f370, %f363, %f367;
	mul.f32 	%f371, %f365, %f366;
	sub.f32 	%f372, %f370, %f371;
	ld.global.f32 	%f373, [%rd64+16];
	mul.f32 	%f374, %f373, %f369;
	ld.global.f32 	%f375, [%rd64+20];
	mul.f32 	%f376, %f372, %f375;
	sub.f32 	%f377, %f374, %f376;
	add.f32 	%f378, %f360, %f377;
	mul.f32 	%f379, %f22, %f363;
	mul.f32 	%f380, %f23, %f365;
	sub.f32 	%f381, %f379, %f380;
	mul.f32 	%f382, %f23, %f363;
	fma.rn.f32 	%f383, %f22, %f365, %f382;
	ld.global.v2.f32 	{%f384, %f385}, [%rd62+24];
	mul.f32 	%f386, %f383, %f385;
	fma.rn.f32 	%f387, %f381, %f384, %f386;
	mul.f32 	%f388, %f381, %f385;
	mul.f32 	%f389, %f383, %f384;
	sub.f32 	%f390, %f388, %f389;
	ld.global.f32 	%f391, [%rd64+24];
	mul.f32 	%f392, %f391, %f387;
	ld.global.f32 	%f393, [%rd64+28];
	mul.f32 	%f394, %f390, %f393;
	sub.f32 	%f395, %f392, %f394;
	add.f32 	%f484, %f378, %f395;
	mul.f32 	%f396, %f22, %f381;
	mul.f32 	%f397, %f23, %f383;
	sub.f32 	%f486, %f396, %f397;
	mul.f32 	%f398, %f23, %f381;
	fma.rn.f32 	%f487, %f22, %f383, %f398;
	add.s32 	%r172, %r172, 4;
	setp.ne.s32 	%p45, %r172, %r4;
	mov.u32 	%r174, %r4;
	@%p45 bra 	$L__BB0_52;
$L__BB0_53:
	setp.eq.s32 	%p46, %r1, 0;
	@%p46 bra 	$L__BB0_58;
	setp.eq.s32 	%p47, %r2, 0;
	@%p47 bra 	$L__BB0_56;
	add.s32 	%r145, %r174, %r46;
	mul.wide.u32 	%rd65, %r145, 8;
	add.s64 	%rd66, %rd2, %rd65;
	ld.global.v2.f32 	{%f400, %f401}, [%rd66];
	mul.f32 	%f402, %f487, %f401;
	fma.rn.f32 	%f403, %f486, %f400, %f402;
	mul.f32 	%f404, %f486, %f401;
	mul.f32 	%f405, %f487, %f400;
	sub.f32 	%f406, %f404, %f405;
	add.s32 	%r146, %r174, %r48;
	mul.wide.u32 	%rd67, %r146, 8;
	add.s64 	%rd68, %rd1, %rd67;
	ld.global.v2.f32 	{%f407, %f408}, [%rd68];
	mul.f32 	%f409, %f407, %f403;
	mul.f32 	%f410, %f406, %f408;
	sub.f32 	%f411, %f409, %f410;
	add.f32 	%f412, %f484, %f411;
	mul.f32 	%f413, %f22, %f486;
	mul.f32 	%f414, %f23, %f487;
	sub.f32 	%f415, %f413, %f414;
	mul.f32 	%f416, %f23, %f486;
	fma.rn.f32 	%f417, %f22, %f487, %f416;
	cvt.u64.u32 	%rd69, %r46;
	cvt.u64.u32 	%rd70, %r174;
	add.s64 	%rd71, %rd70, %rd69;
	shl.b64 	%rd72, %rd71, 3;
	add.s64 	%rd73, %rd2, %rd72;
	ld.global.v2.f32 	{%f418, %f419}, [%rd73+8];
	mul.f32 	%f420, %f417, %f419;
	fma.rn.f32 	%f421, %f415, %f418, %f420;
	mul.f32 	%f422, %f415, %f419;
	mul.f32 	%f423, %f417, %f418;
	sub.f32 	%f424, %f422, %f423;
	cvt.u64.u32 	%rd74, %r48;
	add.s64 	%rd75, %rd70, %rd74;
	shl.b64 	%rd76, %rd75, 3;
	add.s64 	%rd77, %rd1, %rd76;
	ld.global.f32 	%f425, [%rd77+8];
	mul.f32 	%f426, %f425, %f421;
	ld.global.f32 	%f427, [%rd77+12];
	mul.f32 	%f428, %f424, %f427;
	sub.f32 	%f429, %f426, %f428;
	add.f32 	%f484, %f412, %f429;
	mul.f32 	%f430, %f22, %f415;
	mul.f32 	%f431, %f23, %f417;
	sub.f32 	%f486, %f430, %f431;
	mul.f32 	%f432, %f23, %f415;
	fma.rn.f32 	%f487, %f22, %f417, %f432;
	add.s32 	%r174, %r174, 2;
$L__BB0_56:
	setp.eq.s32 	%p48, %r5, 0;
	@%p48 bra 	$L__BB0_58;
	add.s32 	%r147, %r174, %r46;
	mul.wide.u32 	%rd78, %r147, 8;
	add.s64 	%rd79, %rd2, %rd78;
	ld.global.v2.f32 	{%f433, %f434}, [%rd79];
	mul.f32 	%f435, %f487, %f434;
	fma.rn.f32 	%f436, %f486, %f433, %f435;
	mul.f32 	%f437, %f486, %f434;
	mul.f32 	%f438, %f487, %f433;
	sub.f32 	%f439, %f437, %f438;
	add.s32 	%r148, %r174, %r48;
	mul.wide.u32 	%rd80, %r148, 8;
	add.s64 	%rd81, %rd1, %rd80;
	ld.global.v2.f32 	{%f440, %f441}, [%rd81];
	mul.f32 	%f442, %f440, %f436;
	mul.f32 	%f443, %f439, %f441;
	sub.f32 	%f444, %f442, %f443;
	add.f32 	%f484, %f484, %f444;
$L__BB0_58:
	add.f32 	%f445, %f484, %f484;
	setp.gt.f32 	%p49, %f445, %f518;
	cvt.rn.f32.u32 	%f446, %r171;
	add.f32 	%f447, %f3, %f446;
	selp.f32 	%f518, %f445, %f518, %p49;
	selp.f32 	%f517, %f59, %f517, %p49;
	selp.f32 	%f516, %f447, %f516, %p49;
	add.s32 	%r171, %r171, 1;
	setp.ne.s32 	%p50, %r171, %r69;
	@%p50 bra 	$L__BB0_50;
	add.s32 	%r170, %r170, 1;
	setp.eq.s32 	%p51, %r170, %r69;
	@%p51 bra 	$L__BB0_60;
	bra.uni 	$L__BB0_49;
$L__BB0_60:
	add.s32 	%r156, %r156, 1;
	cvt.rn.f32.u32 	%f448, %r156;
	setp.gt.f32 	%p52, %f1, %f448;
	@%p52 bra 	$L__BB0_2;
	add.f32 	%f526, %f517, 0f3F800000;
	add.f32 	%f527, %f516, 0f3F800000;
$L__BB0_62:
	ld.param.u64 	%rd96, [_Z10commonlineiiiPK6float2S1_iiffPfS2__param_10];
	ld.param.u64 	%rd95, [_Z10commonlineiiiPK6float2S1_iiffPfS2__param_9];
	ld.param.u32 	%r155, [_Z10commonlineiiiPK6float2S1_iiffPfS2__param_2];
	ld.param.u32 	%r154, [_Z10commonlineiiiPK6float2S1_iiffPfS2__param_1];
	ld.param.u32 	%r153, [_Z10commonlineiiiPK6float2S1_iiffPfS2__param_0];
	cvta.to.global.u64 	%rd82, %rd95;
	cvta.to.global.u64 	%rd83, %rd96;
	add.s32 	%r149, %r153, -1;
	add.s32 	%r150, %r154, -1;
	mul.lo.s32 	%r151, %r150, %r155;
	cvt.s64.s32 	%rd84, %r151;
	cvt.s64.s32 	%rd85, %r153;
	add.s64 	%rd86, %rd84, %rd85;
	shl.b64 	%rd87, %rd86, 2;
	add.s64 	%rd88, %rd82, %rd87;
	st.global.f32 	[%rd88+-4], %f526;
	mul.lo.s32 	%r152, %r155, %r149;
	cvt.s64.s32 	%rd89, %r152;
	cvt.s64.s32 	%rd90, %r154;
	add.s64 	%rd91, %rd89, %rd90;
	shl.b64 	%rd92, %rd91, 2;
	add.s64 	%rd93, %rd82, %rd92;
	st.global.f32 	[%rd93+-4], %f527;
	add.s64 	%rd94, %rd83, %rd87;
	st.global.f32 	[%rd94+-4], %f518;
	ret;

}


// ===== COMPILED SASS (sm_100) =====

	.target	sm_100

	.elftype	@"ET_EXEC"


//--------------------- .note.nv.tkinfo           --------------------------
	.section	.note.nv.tkinfo,"",@"SHT_NOTE"
	.sectionflags	@"SHF_NOTE_NV_TKINFO"
	.tkinfo
        /*0018*/ 	.word	0x00000002
        /*0030*/ 	.string	""
        /*0030*/ 	.string	"ptxas"
        /*0030*/ 	.string	"Cuda compilation tools, release 13.0, V13.0.88"
        /*0030*/ 	.string	"Build cuda_13.0.r13.0/compiler.36424714_0"
        /*0030*/ 	.string	"-arch sm_100 -m 64 "



//--------------------- .note.nv.cuinfo           --------------------------
	.section	.note.nv.cuinfo,"",@"SHT_NOTE"
	.sectionflags	@"SHF_NOTE_NV_CUINFO"
        /*0018*/ 	.short	0x0002
        /*001a*/ 	.short	0x0064
        /*001c*/ 	.short	0x0082
	.zero		2


//--------------------- .nv.info                  --------------------------
	.section	.nv.info,"",@"SHT_CUDA_INFO"
	.align	4


	//----- nvinfo : EIATTR_REGCOUNT
	.align		4
        /*0000*/ 	.byte	0x04, 0x2f
        /*0002*/ 	.short	(.L_2 - .L_1)
	.align		4
.L_1:
        /*0004*/ 	.word	index@(_Z10commonlineiiiPK6float2S1_iiffPfS2_)
        /*0008*/ 	.word	0x00000022


	//----- nvinfo : EIATTR_FRAME_SIZE
	.align		4
.L_2:
        /*000c*/ 	.byte	0x04, 0x11
        /*000e*/ 	.short	(.L_4 - .L_3)
	.align		4
.L_3:
        /*0010*/ 	.word	index@($__internal_0_$__cuda_sm20_div_rn_f64_full)
        /*0014*/ 	.word	0x00000020


	//----- nvinfo : EIATTR_FRAME_SIZE
	.align		4
.L_4:
        /*0018*/ 	.byte	0x04, 0x11
        /*001a*/ 	.short	(.L_6 - .L_5)
	.align		4
.L_5:
        /*001c*/ 	.word	index@(_Z10commonlineiiiPK6float2S1_iiffPfS2_)
        /*0020*/ 	.word	0x00000020


	//----- nvinfo : EIATTR_MIN_STACK_SIZE
	.align		4
.L_6:
        /*0024*/ 	.byte	0x04, 0x12
        /*0026*/ 	.short	(.L_8 - .L_7)
	.align		4
.L_7:
        /*0028*/ 	.word	index@(_Z10commonlineiiiPK6float2S1_iiffPfS2_)
        /*002c*/ 	.word	0x00000020
.L_8:


//--------------------- .nv.compat                --------------------------
	.section	.nv.compat,"",@"SHT_CUDA_COMPAT_INFO"
	.align	4
        /*0000*/ 	.byte	0x02, 0x09, 0x00, 0x00, 0x02, 0x02, 0x01, 0x00, 0x02, 0x05, 0x05, 0x00, 0x03, 0x07, 0x01, 0x01
        /*0010*/ 	.byte	0x02, 0x03, 0x00, 0x00, 0x02, 0x06, 0x01, 0x00, 0x04, 0x0b, 0x08, 0x00, 0x01, 0x00, 0x00, 0x00
        /*0020*/ 	.byte	0x00, 0x00, 0x00, 0x00


//--------------------- .nv.info._Z10commonlineiiiPK6float2S1_iiffPfS2_ --------------------------
	.section	.nv.info._Z10commonlineiiiPK6float2S1_iiffPfS2_,"",@"SHT_CUDA_INFO"
	.sectionflags	@""
	.align	4


	//----- nvinfo : EIATTR_CUDA_API_VERSION
	.align		4
        /*0000*/ 	.byte	0x04, 0x37
        /*0002*/ 	.short	(.L_10 - .L_9)
.L_9:
        /*0004*/ 	.word	0x00000082


	//----- nvinfo : EIATTR_KPARAM_INFO
	.align		4
.L_10:
        /*0008*/ 	.byte	0x04, 0x17
        /*000a*/ 	.short	(.L_12 - .L_11)
.L_11:
        /*000c*/ 	.word	0x00000000
        /*0010*/ 	.short	0x000a
        /*0012*/ 	.short	0x0038
        /*0014*/ 	.byte	0x00, 0xf5, 0x21, 0x00


	//----- nvinfo : EIATTR_KPARAM_INFO
	.align		4
.L_12:
        /*0018*/ 	.byte	0x04, 0x17
        /*001a*/ 	.short	(.L_14 - .L_13)
.L_13:
        /*001c*/ 	.word	0x00000000
        /*0020*/ 	.short	0x0009
        /*0022*/ 	.short	0x0030
        /*0024*/ 	.byte	0x00, 0xf5, 0x21, 0x00


	//----- nvinfo : EIATTR_KPARAM_INFO
	.align		4
.L_14:
        /*0028*/ 	.byte	0x04, 0x17
        /*002a*/ 	.short	(.L_16 - .L_15)
.L_15:
        /*002c*/ 	.word	0x00000000
        /*0030*/ 	.short	0x0008
        /*0032*/ 	.short	0x002c
        /*0034*/ 	.byte	0x00, 0xf0, 0x11, 0x00


	//----- nvinfo : EIATTR_KPARAM_INFO
	.align		4
.L_16:
        /*0038*/ 	.byte	0x04, 0x17
        /*003a*/ 	.short	(.L_18 - .L_17)
.L_17:
        /*003c*/ 	.word	0x00000000
        /*0040*/ 	.short	0x0007
        /*0042*/ 	.short	0x0028
        /*0044*/ 	.byte	0x00, 0xf0, 0x11, 0x00


	//----- nvinfo : EIATTR_KPARAM_INFO
	.align		4
.L_18:
        /*0048*/ 	.byte	0x04, 0x17
        /*004a*/ 	.short	(.L_20 - .L_19)
.L_19:
        /*004c*/ 	.word	0x00000000
        /*0050*/ 	.short	0x0006
        /*0052*/ 	.short	0x0024
        /*0054*/ 	.byte	0x00, 0xf0, 0x11, 0x00


	//----- nvinfo : EIATTR_KPARAM_INFO
	.align		4
.L_20:
        /*0058*/ 	.byte	0x04, 0x17
        /*005a*/ 	.short	(.L_22 - .L_21)
.L_21:
        /*005c*/ 	.word	0x00000000
        /*0060*/ 	.short	0x0005
        /*0062*/ 	.short	0x0020
        /*0064*/ 	.byte	0x00, 0xf0, 0x11, 0x00


	//----- nvinfo : EIATTR_KPARAM_INFO
	.align		4
.L_22:
        /*0068*/ 	.byte	0x04, 0x17
        /*006a*/ 	.short	(.L_24 - .L_23)
.L_23:
        /*006c*/ 	.word	0x00000000
        /*0070*/ 	.short	0x0004
        /*0072*/ 	.short	0x0018
        /*0074*/ 	.byte	0x00, 0xf5, 0x21, 0x00


	//----- nvinfo : EIATTR_KPARAM_INFO
	.align		4
.L_24:
        /*0078*/ 	.byte	0x04, 0x17
        /*007a*/ 	.short	(.L_26 - .L_25)
.L_25:
        /*007c*/ 	.word	0x00000000
        /*0080*/ 	.short	0x0003
        /*0082*/ 	.short	0x0010
        /*0084*/ 	.byte	0x00, 0xf5, 0x21, 0x00


	//----- nvinfo : EIATTR_KPARAM_INFO
	.align		4
.L_26:
        /*0088*/ 	.byte	0x04, 0x17
        /*008a*/ 	.short	(.L_28 - .L_27)
.L_27:
        /*008c*/ 	.word	0x00000000
        /*0090*/ 	.short	0x0002
        /*0092*/ 	.short	0x0008
        /*0094*/ 	.byte	0x00, 0xf0, 0x11, 0x00


	//----- nvinfo : EIATTR_KPARAM_INFO
	.align		4
.L_28:
        /*0098*/ 	.byte	0x04, 0x17
        /*009a*/ 	.short	(.L_30 - .L_29)
.L_29:
        /*009c*/ 	.word	0x00000000
        /*00a0*/ 	.short	0x0001
        /*00a2*/ 	.short	0x0004
        /*00a4*/ 	.byte	0x00, 0xf0, 0x11, 0x00


	//----- nvinfo : EIATTR_KPARAM_INFO
	.align		4
.L_30:
        /*00a8*/ 	.byte	0x04, 0x17
        /*00aa*/ 	.short	(.L_32 - .L_31)
.L_31:
        /*00ac*/ 	.word	0x00000000
        /*00b0*/ 	.short	0x0000
        /*00b2*/ 	.short	0x0000
        /*00b4*/ 	.byte	0x00, 0xf0, 0x11, 0x00


	//----- nvinfo : EIATTR_SPARSE_MMA_MASK
	.align		4
.L_32:
        /*00b8*/ 	.byte	0x03, 0x50
        /*00ba*/ 	.short	0x0000


	//----- nvinfo : EIATTR_MAXREG_COUNT
	.align		4
        /*00bc*/ 	.byte	0x03, 0x1b
        /*00be*/ 	.short	0x00ff


	//----- nvinfo : EIATTR_MERCURY_ISA_VERSION
	.align		4
        /*00c0*/ 	.byte	0x03, 0x5f
        /*00c2*/ 	.short	0x0101


	//----- nvinfo : EIATTR_VRC_CTA_INIT_COUNT
	.align		4
        /*00c4*/ 	.byte	0x02, 0x4a
	.zero		1
	.zero		1


	//----- nvinfo : EIATTR_EXIT_INSTR_OFFSETS
	.align		4
        /*00c8*/ 	.byte	0x04, 0x1c
        /*00ca*/ 	.short	(.L_34 - .L_33)


	//   ....[0]....
.L_33:
        /*00cc*/ 	.word	0x00003190


	//----- nvinfo : EIATTR_CRS_STACK_SIZE
	.align		4
.L_34:
        /*00d0*/ 	.byte	0x04, 0x1e
        /*00d2*/ 	.short	(.L_36 - .L_35)
.L_35:
        /*00d4*/ 	.word	0x00000000


	//----- nvinfo : EIATTR_CBANK_PARAM_SIZE
	.align		4
.L_36:
        /*00d8*/ 	.byte	0x03, 0x19
        /*00da*/ 	.short	0x0040


	//----- nvinfo : EIATTR_PARAM_CBANK
	.align		4
        /*00dc*/ 	.byte	0x04, 0x0a
        /*00de*/ 	.short	(.L_38 - .L_37)
	.align		4
.L_37:
        /*00e0*/ 	.word	index@(.nv.constant0._Z10commonlineiiiPK6float2S1_iiffPfS2_)
        /*00e4*/ 	.short	0x0380
        /*00e6*/ 	.short	0x0040


	//----- nvinfo : EIATTR_SW_WAR
	.align		4
.L_38:
        /*00e8*/ 	.byte	0x04, 0x36
        /*00ea*/ 	.short	(.L_40 - .L_39)
.L_39:
        /*00ec*/ 	.word	0x00000008
.L_40:


//--------------------- .nv.callgraph             --------------------------
	.section	.nv.callgraph,"",@"SHT_CUDA_CALLGRAPH"
	.align	4
	.sectionentsize	8
	.align		4
        /*0000*/ 	.word	0x00000000
	.align		4
        /*0004*/ 	.word	0xffffffff
	.align		4
        /*0008*/ 	.word	0x00000000
	.align		4
        /*000c*/ 	.word	0xfffffffe
	.align		4
        /*0010*/ 	.word	0x00000000
	.align		4
        /*0014*/ 	.word	0xfffffffd
	.align		4
        /*0018*/ 	.word	0x00000000
	.align		4
        /*001c*/ 	.word	0xfffffffc


//--------------------- .nv.constant4             --------------------------
	.section	.nv.constant4,"a",@progbits
	.align	8
	.align		8
.nv.constant4:
        /*0000*/ 	.dword	__cudart_i2opi_f


//--------------------- .text._Z10commonlineiiiPK6float2S1_iiffPfS2_ --------------------------
	.section	.text._Z10commonlineiiiPK6float2S1_iiffPfS2_,"ax",@progbits
	.align	128
        .global         _Z10commonlineiiiPK6float2S1_iiffPfS2_
        .type           _Z10commonlineiiiPK6float2S1_iiffPfS2_,@function
        .size           _Z10commonlineiiiPK6float2S1_iiffPfS2_,(.L_x_45 - _Z10commonlineiiiPK6float2S1_iiffPfS2_)
        .other          _Z10commonlineiiiPK6float2S1_iiffPfS2_,@"STO_CUDA_ENTRY STV_DEFAULT"
_Z10commonlineiiiPK6float2S1_iiffPfS2_:
.text._Z10commonlineiiiPK6float2S1_iiffPfS2_:
[----:B------:R-:W0:Y:S01]  /*0000*/  LDC R1, c[0x0][0x37c] ;  /* 0x0000df00ff017b82 */ /* 0x000e220000000800 */
[----:B------:R-:W1:Y:S01]  /*0010*/  LDCU.64 UR4, c[0x0][0x3a8] ;  /* 0x00007500ff0477ac */ /* 0x000e620008000a00 */
[----:B------:R-:W-:Y:S02]  /*0020*/  IMAD.MOV.U32 R4, RZ, RZ, 0x1 ;  /* 0x00000001ff047424 */ /* 0x000fe400078e00ff */
[----:B0-----:R-:W-:Y:S01]  /*0030*/  VIADD R1, R1, 0xffffffe0 ;  /* 0xffffffe001017836 */ /* 0x001fe20000000000 */
[----:B-1----:R-:W0:Y:S08]  /*0040*/  F2F.F64.F32 R14, UR5 ;  /* 0x00000005000e7d10 */ /* 0x002e300008201800 */
[----:B0-----:R-:W0:Y:S02]  /*0050*/  MUFU.RCP64H R5, R15 ;  /* 0x0000000f00057308 */ /* 0x001e240000001800 */
[----:B0-----:R-:W-:-:S08]  /*0060*/  DFMA R2, -R14, R4, 1 ;  /* 0x3ff000000e02742b */ /* 0x001fd00000000104 */
[----:B------:R-:W-:Y:S02]  /*0070*/  DFMA R6, R2, R2, R2 ;  /* 0x000000020206722b */ /* 0x000fe40000000002 */
[----:B------:R-:W0:Y:S06]  /*0080*/  F2F.F64.F32 R2, UR4 ;  /* 0x0000000400027d10 */ /* 0x000e2c0008201800 */
[----:B------:R-:W-:-:S08]  /*0090*/  DFMA R6, R4, R6, R4 ;  /* 0x000000060406722b */ /* 0x000fd00000000004 */
[----:B------:R-:W-:Y:S02]  /*00a0*/  DFMA R4, -R14, R6, 1 ;  /* 0x3ff000000e04742b */ /* 0x000fe40000000106 */
[----:B0-----:R-:W-:-:S06]  /*00b0*/  DADD R8, R2, R2 ;  /* 0x0000000002087229 */ /* 0x001fcc0000000002 */
[----:B------:R-:W-:-:S04]  /*00c0*/  DFMA R4, R6, R4, R6 ;  /* 0x000000040604722b */ /* 0x000fc80000000006 */
[----:B------:R-:W-:-:S04]  /*00d0*/  FSETP.GEU.AND P1, PT, |R9|, 6.5827683646048100446e-37, PT ;  /* 0x036000000900780b */ /* 0x000fc80003f2e200 */
[----:B------:R-:W-:-:S08]  /*00e0*/  DMUL R2, R8, R4 ;  /* 0x0000000408027228 */ /* 0x000fd00000000000 */
[----:B------:R-:W-:-:S08]  /*00f0*/  DFMA R6, -R14, R2, R8 ;  /* 0x000000020e06722b */ /* 0x000fd00000000108 */
[----:B------:R-:W-:-:S10]  /*0100*/  DFMA R2, R4, R6, R2 ;  /* 0x000000060402722b */ /* 0x000fd40000000002 */
[----:B------:R-:W-:-:S05]  /*0110*/  FFMA R0, RZ, R15, R3 ;  /* 0x0000000fff007223 */ /* 0x000fca0000000003 */
[----:B------:R-:W-:-:S13]  /*0120*/  FSETP.GT.AND P0, PT, |R0|, 1.469367938527859385e-39, PT ;  /* 0x001000000000780b */ /* 0x000fda0003f04200 */
[----:B------:R-:W-:Y:S05]  /*0130*/  @P0 BRA P1, `(.L_x_0) ;  /* 0x0000000000140947 */ /* 0x000fea0000800000 */
[----:B------:R-:W-:Y:S02]  /*0140*/  MOV R19, R9 ;  /* 0x0000000900137202 */ /* 0x000fe40000000f00 */
[----:B------:R-:W-:-:S07]  /*0150*/  MOV R6, 0x170 ;  /* 0x0000017000067802 */ /* 0x000fce0000000f00 */
[----:B------:R-:W-:Y:S05]  /*0160*/  CALL.REL.NOINC `($__internal_0_$__cuda_sm20_div_rn_f64_full) ;  /* 0x00000030000c7944 */ /* 0x000fea0003c00000 */
[----:B------:R-:W-:Y:S02]  /*0170*/  IMAD.MOV.U32 R2, RZ, RZ, R20 ;  /* 0x000000ffff027224 */ /* 0x000fe400078e0014 */
[----:B------:R-:W-:-:S07]  /*0180*/  IMAD.MOV.U32 R3, RZ, RZ, R21 ;  /* 0x000000ffff037224 */ /* 0x000fce00078e0015 */
.L_x_0:
[----:B------:R-:W-:Y:S01]  /*0190*/  DADD R4, R2, 1 ;  /* 0x3ff0000002047429 */ /* 0x000fe20000000000 */
[----:B------:R-:W0:Y:S01]  /*01a0*/  LDCU.64 UR16, c[0x0][0x358] ;  /* 0x00006b00ff1077ac */ /* 0x000e220008000a00 */
[----:B------:R-:W-:Y:S01]  /*01b0*/  MOV R3, 0x7fc00000 ;  /* 0x7fc0000000037802 */ /* 0x000fe20000000f00 */
[----:B------:R-:W-:Y:S02]  /*01c0*/  IMAD.MOV.U32 R2, RZ, RZ, -0x40000000 ;  /* 0xc0000000ff027424 */ /* 0x000fe400078e00ff */
[----:B------:R-:W-:Y:S01]  /*01d0*/  IMAD.MOV.U32 R11, RZ, RZ, 0x7fc00000 ;  /* 0x7fc00000ff0b7424 */ /* 0x000fe200078e00ff */
[----:B------:R-:W1:Y:S08]  /*01e0*/  F2F.F32.F64 R0, R4 ;  /* 0x0000000400007310 */ /* 0x000e700000301000 */
[----:B-1----:R-:W1:Y:S02]  /*01f0*/  FRND.CEIL R0, R0 ;  /* 0x0000000000007307 */ /* 0x002e640000209000 */
[----:B-1----:R-:W-:-:S13]  /*0200*/  FSETP.GT.AND P0, PT, R0, RZ, PT ;  /* 0x000000ff0000720b */ /* 0x002fda0003f04000 */
[----:B0-----:R-:W-:Y:S05]  /*0210*/  @!P0 BRA `(.L_x_1) ;  /* 0x0000002c00648947 */ /* 0x001fea0003800000 */
[----:B------:R-:W0:Y:S01]  /*0220*/  LDCU UR7, c[0x0][0x3a0] ;  /* 0x00007400ff0777ac */ /* 0x000e220008000800 */
[----:B------:R-:W-:Y:S01]  /*0230*/  MOV R3, RZ ;  /* 0x000000ff00037202 */ /* 0x000fe20000000f00 */
[----:B------:R-:W-:Y:S01]  /*0240*/  IMAD.MOV.U32 R2, RZ, RZ, -0x40000000 ;  /* 0xc0000000ff027424 */ /* 0x000fe200078e00ff */
[----:B------:R-:W-:Y:S01]  /*0250*/  UMOV UR4, URZ ;  /* 0x000000ff00047c82 */ /* 0x000fe20008000000 */
[----:B0-----:R-:W-:Y:S02]  /*0260*/  ULOP3.LUT UR12, UR7, 0x7ffffffc, URZ, 0xc0, !UPT ;  /* 0x7ffffffc070c7892 */ /* 0x001fe4000f8ec0ff */
[----:B------:R-:W-:-:S12]  /*0270*/  ULOP3.LUT UR7, UR7, 0x1, URZ, 0xc0, !UPT ;  /* 0x0000000107077892 */ /* 0x000fd8000f8ec0ff */
.L_x_38:
[----:B------:R-:W0:Y:S01]  /*0280*/  LDCU.64 UR8, c[0x0][0x3a0] ;  /* 0x00007400ff0877ac */ /* 0x000e220008000a00 */
[----:B------:R-:W1:Y:S01]  /*0290*/  LDC.64 R18, c[0x0][0x3a8] ;  /* 0x0000ea00ff127b82 */ /* 0x000e620000000a00 */
[----:B------:R-:W-:Y:S01]  /*02a0*/  IMAD.MOV.U32 R14, RZ, RZ, 0x1 ;  /* 0x00000001ff0e7424 */ /* 0x000fe200078e00ff */
[----:B------:R-:W2:Y:S01]  /*02b0*/  LDCU UR5, c[0x0][0x3a0] ;  /* 0x00007400ff0577ac */ /* 0x000ea20008000800 */
[----:B------:R-:W-:Y:S01]  /*02c0*/  UMOV UR10, 0x60000000 ;  /* 0x60000000000a7882 */ /* 0x000fe20000000000 */
[----:B------:R-:W-:Y:S01]  /*02d0*/  UMOV UR11, 0x401921fb ;  /* 0x401921fb000b7882 */ /* 0x000fe20000000000 */
[----:B0-----:R-:W-:Y:S02]  /*02e0*/  ULEA UR8, UR8, 0x1, 0x1 ;  /* 0x0000000108087891 */ /* 0x001fe4000f8e08ff */
[----:B--2---:R-:W-:-:S07]  /*02f0*/  UIADD3 UR5, UPT, UPT, -UR5, URZ, URZ ;  /* 0x000000ff05057290 */ /* 0x004fce000fffe1ff */
[----:B------:R-:W0:Y:S08]  /*0300*/  I2F.F64 R10, UR8 ;  /* 0x00000008000a7d12 */ /* 0x000e300008201c00 */
[----:B------:R-:W2:Y:S08]  /*0310*/  I2F.F64 R12, UR5 ;  /* 0x00000005000c7d12 */ /* 0x000eb00008201c00 */
[----:B0-----:R-:W0:Y:S01]  /*0320*/  MUFU.RCP64H R15, R11 ;  /* 0x0000000b000f7308 */ /* 0x001e220000001800 */
[----:B--2---:R-:W-:-:S02]  /*0330*/  DMUL R12, R12, -UR10 ;  /* 0x8000000a0c0c7c28 */ /* 0x004fc40008000000 */
[----:B0-----:R-:W-:-:S08]  /*0340*/  DFMA R4, -R10, R14, 1 ;  /* 0x3ff000000a04742b */ /* 0x001fd0000000010e */
[----:B------:R-:W-:Y:S01]  /*0350*/  DFMA R16, R4, R4, R4 ;  /* 0x000000040410722b */ /* 0x000fe20000000004 */
[----:B-1----:R-:W-:-:S07]  /*0360*/  FFMA R4, R3, R19, -R18 ;  /* 0x0000001303047223 */ /* 0x002fce0000000812 */
[----:B------:R-:W-:Y:S01]  /*0370*/  DFMA R16, R14, R16, R14 ;  /* 0x000000100e10722b */ /* 0x000fe2000000000e */
[----:B------:R-:W0:Y:S07]  /*0380*/  F2F.F64.F32 R4, R4 ;  /* 0x0000000400047310 */ /* 0x000e2e0000201800 */
[----:B------:R-:W-:Y:S02]  /*0390*/  DFMA R18, -R10, R16, 1 ;  /* 0x3ff000000a12742b */ /* 0x000fe40000000110 */
[----:B0-----:R-:W-:-:S06]  /*03a0*/  DMUL R14, R4, R12 ;  /* 0x0000000c040e7228 */ /* 0x001fcc0000000000 */
[----:B------:R-:W-:-:S08]  /*03b0*/  DFMA R18, R16, R18, R16 ;  /* 0x000000121012722b */ /* 0x000fd00000000010 */
[----:B------:R-:W-:Y:S01]  /*03c0*/  DMUL R12, R14, R18 ;  /* 0x000000120e0c7228 */ /* 0x000fe20000000000 */
[----:B------:R-:W-:-:S07]  /*03d0*/  FSETP.GEU.AND P1, PT, |R15|, 6.5827683646048100446e-37, PT ;  /* 0x036000000f00780b */ /* 0x000fce0003f2e200 */
[----:B------:R-:W-:-:S08]  /*03e0*/  DFMA R16, -R10, R12, R14 ;  /* 0x0000000c0a10722b */ /* 0x000fd0000000010e */
[----:B------:R-:W-:-:S10]  /*03f0*/  DFMA R12, R18, R16, R12 ;  /* 0x00000010120c722b */ /* 0x000fd4000000000c */
[----:B------:R-:W-:-:S05]  /*0400*/  FFMA R3, RZ, R11, R13 ;  /* 0x0000000bff037223 */ /* 0x000fca000000000d */
[----:B------:R-:W-:-:S13]  /*0410*/  FSETP.GT.AND P0, PT, |R3|, 1.469367938527859385e-39, PT ;  /* 0x001000000300780b */ /* 0x000fda0003f04200 */
[----:B------:R-:W-:Y:S05]  /*0420*/  @P0 BRA P1, `(.L_x_2) ;  /* 0x0000000000200947 */ /* 0x000fea0000800000 */
[----:B------:R-:W-:Y:S01]  /*0430*/  MOV R8, R14 ;  /* 0x0000000e00087202 */ /* 0x000fe20000000f00 */
[----:B------:R-:W-:Y:S01]  /*0440*/  IMAD.MOV.U32 R19, RZ, RZ, R15 ;  /* 0x000000ffff137224 */ /* 0x000fe200078e000f */
[----:B------:R-:W-:Y:S01]  /*0450*/  MOV R14, R10 ;  /* 0x0000000a000e7202 */ /* 0x000fe20000000f00 */
[----:B------:R-:W-:Y:S01]  /*0460*/  IMAD.MOV.U32 R15, RZ, RZ, R11 ;  /* 0x000000ffff0f7224 */ /* 0x000fe200078e000b */
[----:B------:R-:W-:-:S07]  /*0470*/  MOV R6, 0x490 ;  /* 0x0000049000067802 */ /* 0x000fce0000000f00 */
[----:B------:R-:W-:Y:S05]  /*0480*/  CALL.REL.NOINC `($__internal_0_$__cuda_sm20_div_rn_f64_full) ;  /* 0x0000002c00447944 */ /* 0x000fea0003c00000 */
[----:B------:R-:W-:Y:S01]  /*0490*/  MOV R12, R20 ;  /* 0x00000014000c7202 */ /* 0x000fe20000000f00 */
[----:B------:R-:W-:-:S07]  /*04a0*/  IMAD.MOV.U32 R13, RZ, RZ, R21 ;  /* 0x000000ffff0d7224 */ /* 0x000fce00078e0015 */
.L_x_2:
[----:B------:R-:W0:Y:S02]  /*04b0*/  F2F.F32.F64 R17, R12 ;  /* 0x0000000c00117310 */ /* 0x000e240000301000 */
[C---:B0-----:R-:W-:Y:S01]  /*04c0*/  FMUL R8, R17.reuse, 0.63661974668502807617 ;  /* 0x3f22f98311087820 */ /* 0x041fe20000400000 */
[----:B------:R-:W-:-:S05]  /*04d0*/  FSETP.GE.AND P0, PT, |R17|, 105615, PT ;  /* 0x47ce47801100780b */ /* 0x000fca0003f06200 */
[----:B------:R-:W0:Y:S02]  /*04e0*/  F2I.NTZ R8, R8 ;  /* 0x0000000800087305 */ /* 0x000e240000203100 */
[----:B0-----:R-:W-:-:S05]  /*04f0*/  I2FP.F32.S32 R6, R8 ;  /* 0x0000000800067245 */ /* 0x001fca0000201400 */
[----:B------:R-:W-:-:S04]  /*0500*/  FFMA R3, R6, -1.5707962512969970703, R17 ;  /* 0xbfc90fda06037823 */ /* 0x000fc80000000011 */
[----:B------:R-:W-:-:S04]  /*0510*/  FFMA R3, R6, -7.5497894158615963534e-08, R3 ;  /* 0xb3a2216806037823 */ /* 0x000fc80000000003 */
[----:B------:R-:W-:Y:S01]  /*0520*/  FFMA R3, R6, -5.3903029534742383927e-15, R3 ;  /* 0xa7c234c506037823 */ /* 0x000fe20000000003 */
[----:B------:R-:W-:Y:S06]  /*0530*/  @!P0 BRA `(.L_x_3) ;  /* 0x0000000000d88947 */ /* 0x000fec0003800000 */
[----:B------:R-:W-:-:S13]  /*0540*/  FSETP.NEU.AND P0, PT, |R17|, +INF , PT ;  /* 0x7f8000001100780b */ /* 0x000fda0003f0d200 */
[----:B------:R-:W-:Y:S01]  /*0550*/  @!P0 FMUL R3, RZ, R17 ;  /* 0x00000011ff038220 */ /* 0x000fe20000400000 */
[----:B------:R-:W-:Y:S01]  /*0560*/  @!P0 MOV R8, RZ ;  /* 0x000000ff00088202 */ /* 0x000fe20000000f00 */
[----:B------:R-:W-:Y:S06]  /*0570*/  @!P0 BRA `(.L_x_3) ;  /* 0x0000000000c88947 */ /* 0x000fec0003800000 */
[----:B------:R-:W-:Y:S01]  /*0580*/  IMAD.SHL.U32 R6, R17, 0x100, RZ ;  /* 0x0000010011067824 */ /* 0x000fe200078e00ff */
[----:B------:R-:W-:Y:S02]  /*0590*/  CS2R R12, SRZ ;  /* 0x00000000000c7805 */ /* 0x000fe4000001ff00 */
[----:B------:R-:W-:Y:S01]  /*05a0*/  MOV R3, R1 ;  /* 0x0000000100037202 */ /* 0x000fe20000000f00 */
[----:B------:R-:W0:Y:S01]  /*05b0*/  LDCU.64 UR10, c[0x4][URZ] ;  /* 0x01000000ff0a77ac */ /* 0x000e220008000a00 */
[----:B------:R-:W-:Y:S01]  /*05c0*/  LOP3.LUT R21, R6, 0x80000000, RZ, 0xfc, !PT ;  /* 0x8000000006157812 */ /* 0x000fe200078efcff */
[----:B------:R-:W-:-:S06]  /*05d0*/  UMOV UR5, URZ ;  /* 0x000000ff00057c82 */ /* 0x000fcc0008000000 */
.L_x_4:
[----:B0-----:R-:W-:Y:S01]  /*05e0*/  IMAD.U32 R18, RZ, RZ, UR10 ;  /* 0x0000000aff127e24 */ /* 0x001fe2000f8e00ff */
[----:B------:R-:W-:-:S05]  /*05f0*/  MOV R19, UR11 ;  /* 0x0000000b00137c02 */ /* 0x000fca0008000f00 */
[----:B------:R-:W2:Y:S01]  /*0600*/  LDG.E.CONSTANT R14, desc[UR16][R18.64] ;  /* 0x00000010120e7981 */ /* 0x000ea2000c1e9900 */
[----:B------:R-:W-:Y:S02]  /*0610*/  UIADD3 UR10, UP0, UPT, UR10, 0x4, URZ ;  /* 0x000000040a0a7890 */ /* 0x000fe4000ff1e0ff */
[----:B------:R-:W-:Y:S02]  /*0620*/  UIADD3 UR5, UPT, UPT, UR5, 0x1, URZ ;  /* 0x0000000105057890 */ /* 0x000fe4000fffe0ff */
[----:B------:R-:W-:Y:S02]  /*0630*/  UIADD3.X UR11, UPT, UPT, URZ, UR11, URZ, UP0, !UPT ;  /* 0x0000000bff0b7290 */ /* 0x000fe400087fe4ff */
[----:B------:R-:W-:Y:S01]  /*0640*/  UISETP.NE.AND UP0, UPT, UR5, 0x6, UPT ;  /* 0x000000060500788c */ /* 0x000fe2000bf05270 */
[----:B--2---:R-:W-:-:S03]  /*0650*/  IMAD.WIDE.U32 R14, R14, R21, RZ ;  /* 0x000000150e0e7225 */ /* 0x004fc600078e00ff */
[----:B------:R-:W-:-:S05]  /*0660*/  IADD3 R6, P0, PT, R14, R12, RZ ;  /* 0x0000000c0e067210 */ /* 0x000fca0007f1e0ff */
[----:B------:R0:W-:Y:S01]  /*0670*/  STL [R3], R6 ;  /* 0x0000000603007387 */ /* 0x0001e20000100800 */
[----:B------:R-:W-:Y:S01]  /*0680*/  IMAD.X R12, R15, 0x1, R13, P0 ;  /* 0x000000010f0c7824 */ /* 0x000fe200000e060d */
[----:B0-----:R-:W-:Y:S01]  /*0690*/  IADD3 R3, PT, PT, R3, 0x4, RZ ;  /* 0x0000000403037810 */ /* 0x001fe20007ffe0ff */
[----:B------:R-:W-:Y:S06]  /*06a0*/  BRA.U UP0, `(.L_x_4) ;  /* 0xfffffffd00cc7547 */ /* 0x000fec000b83ffff */
[----:B------:R-:W-:Y:S01]  /*06b0*/  SHF.R.U32.HI R8, RZ, 0x17, R17 ;  /* 0x00000017ff087819 */ /* 0x000fe20000011611 */
[----:B------:R0:W-:Y:S03]  /*06c0*/  STL [R1+0x18], R12 ;  /* 0x0000180c01007387 */ /* 0x0001e60000100800 */
[C---:B------:R-:W-:Y:S02]  /*06d0*/  LOP3.LUT R3, R8.reuse, 0xe0, RZ, 0xc0, !PT ;  /* 0x000000e008037812 */ /* 0x040fe400078ec0ff */
[----:B------:R-:W-:-:S03]  /*06e0*/  LOP3.LUT P0, RZ, R8, 0x1f, RZ, 0xc0, !PT ;  /* 0x0000001f08ff7812 */ /* 0x000fc6000780c0ff */
[----:B------:R-:W-:-:S05]  /*06f0*/  VIADD R3, R3, 0xffffff80 ;  /* 0xffffff8003037836 */ /* 0x000fca0000000000 */
[----:B------:R-:W-:-:S05]  /*0700*/  SHF.R.U32.HI R6, RZ, 0x5, R3 ;  /* 0x00000005ff067819 */ /* 0x000fca0000011603 */
[----:B------:R-:W-:-:S05]  /*0710*/  IMAD R16, R6, -0x4, R1 ;  /* 0xfffffffc06107824 */ /* 0x000fca00078e0201 */
[----:B------:R-:W2:Y:S04]  /*0720*/  LDL R3, [R16+0x18] ;  /* 0x0000180010037983 */ /* 0x000ea80000100800 */
[----:B------:R-:W2:Y:S04]  /*0730*/  LDL R6, [R16+0x14] ;  /* 0x0000140010067983 */ /* 0x000ea80000100800 */
[----:B------:R-:W3:Y:S01]  /*0740*/  @P0 LDL R13, [R16+0x10] ;  /* 0x00001000100d0983 */ /* 0x000ee20000100800 */
[----:B------:R-:W-:Y:S01]  /*0750*/  LOP3.LUT R8, R8, 0x1f, RZ, 0xc0, !PT ;  /* 0x0000001f08087812 */ /* 0x000fe200078ec0ff */
[----:B------:R-:W-:Y:S01]  /*0760*/  UMOV UR10, 0x54442d19 ;  /* 0x54442d19000a7882 */ /* 0x000fe20000000000 */
[----:B------:R-:W-:-:S02]  /*0770*/  UMOV UR11, 0x3bf921fb ;  /* 0x3bf921fb000b7882 */ /* 0x000fc40000000000 */
[-C--:B--2---:R-:W-:Y:S02]  /*0780*/  @P0 SHF.L.W.U32.HI R3, R6, R8.reuse, R3 ;  /* 0x0000000806030219 */ /* 0x084fe40000010e03 */
[----:B---3--:R-:W-:Y:S02]  /*0790*/  @P0 SHF.L.W.U32.HI R6, R13, R8, R6 ;  /* 0x000000080d060219 */ /* 0x008fe40000010e06 */
[----:B------:R-:W-:Y:S02]  /*07a0*/  ISETP.GE.AND P0, PT, R17, RZ, PT ;  /* 0x000000ff1100720c */ /* 0x000fe40003f06270 */
[C---:B------:R-:W-:Y:S02]  /*07b0*/  SHF.L.W.U32.HI R8, R6.reuse, 0x2, R3 ;  /* 0x0000000206087819 */ /* 0x040fe40000010e03 */
[----:B------:R-:W-:Y:S02]  /*07c0*/  SHF.L.U32 R6, R6, 0x2, RZ ;  /* 0x0000000206067819 */ /* 0x000fe400000006ff */
[----:B------:R-:W-:-:S02]  /*07d0*/  SHF.R.S32.HI R13, RZ, 0x1f, R8 ;  /* 0x0000001fff0d7819 */ /* 0x000fc40000011408 */
[----:B------:R-:W-:Y:S02]  /*07e0*/  SHF.R.U32.HI R3, RZ, 0x1e, R3 ;  /* 0x0000001eff037819 */ /* 0x000fe40000011603 */
[C---:B------:R-:W-:Y:S02]  /*07f0*/  LOP3.LUT R14, R13.reuse, R6, RZ, 0x3c, !PT ;  /* 0x000000060d0e7212 */ /* 0x040fe400078e3cff */
[----:B------:R-:W-:Y:S02]  /*0800*/  LOP3.LUT R15, R13, R8, RZ, 0x3c, !PT ;  /* 0x000000080d0f7212 */ /* 0x000fe400078e3cff */
[C---:B------:R-:W-:Y:S02]  /*0810*/  LOP3.LUT R17, R8.reuse, R17, RZ, 0x3c, !PT ;  /* 0x0000001108117212 */ /* 0x040fe400078e3cff */
[----:B------:R-:W-:Y:S02]  /*0820*/  LEA.HI R8, R8, R3, RZ, 0x1 ;  /* 0x0000000308087211 */ /* 0x000fe400078f08ff */
[----:B------:R-:W0:Y:S01]  /*0830*/  I2F.F64.S64 R14, R14 ;  /* 0x0000000e000e7312 */ /* 0x000e220000301c00 */
[----:B------:R-:W-:-:S02]  /*0840*/  ISETP.GE.AND P1, PT, R17, RZ, PT ;  /* 0x000000ff1100720c */ /* 0x000fc40003f26270 */
[----:B------:R-:W-:-:S05]  /*0850*/  IMAD.MOV R3, RZ, RZ, -R8 ;  /* 0x000000ffff037224 */ /* 0x000fca00078e0a08 */
[----:B------:R-:W-:Y:S01]  /*0860*/  @!P0 MOV R8, R3 ;  /* 0x0000000300088202 */ /* 0x000fe20000000f00 */
[----:B0-----:R-:W-:-:S10]  /*0870*/  DMUL R12, R14, UR10 ;  /* 0x0000000a0e0c7c28 */ /* 0x001fd40008000000 */
[----:B------:R-:W0:Y:S02]  /*0880*/  F2F.F32.F64 R12, R12 ;  /* 0x0000000c000c7310 */ /* 0x000e240000301000 */
[----:B0-----:R-:W-:-:S07]  /*0890*/  FSEL R3, -R12, R12, !P1 ;  /* 0x0000000c0c037208 */ /* 0x001fce0004800100 */
.L_x_3:
[----:B------:R-:W0:Y:S01]  /*08a0*/  MUFU.RCP64H R13, R11 ;  /* 0x0000000b000d7308 */ /* 0x000e220000001800 */
[----:B------:R-:W-:Y:S01]  /*08b0*/  IMAD.MOV.U32 R12, RZ, RZ, 0x1 ;  /* 0x00000001ff0c7424 */ /* 0x000fe200078e00ff */
[----:B------:R-:W-:Y:S01]  /*08c0*/  UMOV UR10, 0x60000000 ;  /* 0x60000000000a7882 */ /* 0x000fe20000000000 */
[----:B------:R-:W-:Y:S01]  /*08d0*/  UMOV UR11, 0x401921fb ;  /* 0x401921fb000b7882 */ /* 0x000fe20000000000 */
[----:B------:R-:W-:Y:S01]  /*08e0*/  MOV R6, 0x3f000000 ;  /* 0x3f00000000067802 */ /* 0x000fe20000000f00 */
[----:B------:R-:W-:Y:S01]  /*08f0*/  IMAD.MOV.U32 R17, RZ, RZ, 0x437c0000 ;  /* 0x437c0000ff117424 */ /* 0x000fe200078e00ff */
[----:B------:R-:W-:Y:S01]  /*0900*/  MOV R19, 0x37cbac00 ;  /* 0x37cbac0000137802 */ /* 0x000fe20000000f00 */
[----:B------:R-:W-:Y:S01]  /*0910*/  FMUL R18, R3, R3 ;  /* 0x0000000303127220 */ /* 0x000fe20000400000 */
[----:B------:R-:W-:Y:S02]  /*0920*/  IMAD.MOV.U32 R21, RZ, RZ, 0x394d4153 ;  /* 0x394d4153ff157424 */ /* 0x000fe400078e00ff */
[----:B------:R-:W-:Y:S01]  /*0930*/  FFMA.RM R6, R6, R17, 12582913 ;  /* 0x4b40000106067423 */ /* 0x000fe20000004011 */
[----:B------:R-:W-:Y:S01]  /*0940*/  LOP3.LUT P1, RZ, R8, 0x2, RZ, 0xc0, !PT ;  /* 0x0000000208ff7812 */ /* 0x000fe2000782c0ff */
[C---:B------:R-:W-:Y:S01]  /*0950*/  FFMA R19, R18.reuse, R19, -0.0013887860113754868507 ;  /* 0xbab607ed12137423 */ /* 0x040fe20000000013 */
[----:B------:R-:W-:Y:S01]  /*0960*/  FFMA R21, R18, -R21, 0.0083327032625675201416 ;  /* 0x3c0885e412157423 */ /* 0x000fe20000000815 */
[----:B------:R-:W-:-:S02]  /*0970*/  FADD R16, R6, -12583039 ;  /* 0xcb40007f06107421 */ /* 0x000fc40000000000 */
[C---:B------:R-:W-:Y:S01]  /*0980*/  FFMA R19, R18.reuse, R19, 0.041666727513074874878 ;  /* 0x3d2aaabb12137423 */ /* 0x040fe20000000013 */
[C---:B------:R-:W-:Y:S01]  /*0990*/  FFMA R21, R18.reuse, R21, -0.16666662693023681641 ;  /* 0xbe2aaaa812157423 */ /* 0x040fe20000000015 */
[----:B0-----:R-:W-:Y:S01]  /*09a0*/  DFMA R14, -R10, R12, 1 ;  /* 0x3ff000000a0e742b */ /* 0x001fe2000000010c */
[----:B------:R-:W-:Y:S01]  /*09b0*/  FADD R20, RZ, -R16 ;  /* 0x80000010ff147221 */ /* 0x000fe20000000000 */
[----:B------:R-:W-:-:S03]  /*09c0*/  FFMA R19, R18, R19, -0.4999999701976776123 ;  /* 0xbeffffff12137423 */ /* 0x000fc60000000013 */
[----:B------:R-:W-:Y:S01]  /*09d0*/  FADD R26, RZ, R20 ;  /* 0x00000014ff1a7221 */ /* 0x000fe20000000000 */
[C---:B------:R-:W-:Y:S01]  /*09e0*/  FFMA R20, R18.reuse, R3, RZ ;  /* 0x0000000312147223 */ /* 0x040fe200000000ff */
[----:B------:R-:W-:Y:S01]  /*09f0*/  FFMA R19, R18, R19, 1 ;  /* 0x3f80000012137423 */ /* 0x000fe20000000013 */
[----:B------:R-:W-:Y:S02]  /*0a00*/  DFMA R14, R14, R14, R14 ;  /* 0x0000000e0e0e722b */ /* 0x000fe4000000000e */
[----:B------:R-:W-:Y:S01]  /*0a10*/  FFMA R20, R20, R21, R3 ;  /* 0x0000001514147223 */ /* 0x000fe20000000003 */
[C---:B------:R-:W-:Y:S01]  /*0a20*/  LOP3.LUT R3, R8.reuse, 0x1, RZ, 0xc0, !PT ;  /* 0x0000000108037812 */ /* 0x040fe200078ec0ff */
[----:B------:R-:W0:Y:S01]  /*0a30*/  MUFU.EX2 R26, R26 ;  /* 0x0000001a001a7308 */ /* 0x000e220000000800 */
[----:B------:R-:W-:Y:S02]  /*0a40*/  IADD3 R8, PT, PT, R8, 0x1, RZ ;  /* 0x0000000108087810 */ /* 0x000fe40007ffe0ff */
[----:B------:R-:W-:Y:S01]  /*0a50*/  ISETP.NE.U32.AND P0, PT, R3, 0x1, PT ;  /* 0x000000010300780c */ /* 0x000fe20003f05070 */
[----:B------:R-:W-:Y:S01]  /*0a60*/  DFMA R12, R12, R14, R12 ;  /* 0x0000000e0c0c722b */ /* 0x000fe2000000000c */
[----:B------:R-:W-:-:S02]  /*0a70*/  LOP3.LUT P2, RZ, R8, 0x2, RZ, 0xc0, !PT ;  /* 0x0000000208ff7812 */ /* 0x000fc4000784c0ff */
[----:B------:R-:W-:Y:S02]  /*0a80*/  FSEL R3, R19, R20, !P0 ;  /* 0x0000001413037208 */ /* 0x000fe40004000000 */
[----:B------:R-:W-:-:S03]  /*0a90*/  FSEL R19, R20, R19, !P0 ;  /* 0x0000001314137208 */ /* 0x000fc60004000000 */
[----:B------:R-:W-:Y:S01]  /*0aa0*/  DFMA R14, -R10, R12, 1 ;  /* 0x3ff000000a0e742b */ /* 0x000fe2000000010c */
[----:B------:R-:W-:-:S07]  /*0ab0*/  FSEL R19, R19, -R19, !P2 ;  /* 0x8000001313137208 */ /* 0x000fce0005000000 */
[----:B------:R-:W-:Y:S02]  /*0ac0*/  DFMA R12, R12, R14, R12 ;  /* 0x0000000e0c0c722b */ /* 0x000fe4000000000c */
[----:B------:R-:W-:-:S08]  /*0ad0*/  DMUL R14, R4, -UR10 ;  /* 0x8000000a040e7c28 */ /* 0x000fd00008000000 */
[----:B------:R-:W-:Y:S02]  /*0ae0*/  DMUL R4, R12, R14 ;  /* 0x0000000e0c047228 */ /* 0x000fe40000000000 */
[----:B------:R-:W-:-:S06]  /*0af0*/  FSETP.GEU.AND P3, PT, |R15|, 6.5827683646048100446e-37, PT ;  /* 0x036000000f00780b */ /* 0x000fcc0003f6e200 */
[----:B------:R-:W-:-:S08]  /*0b00*/  DFMA R16, -R10, R4, R14 ;  /* 0x000000040a10722b */ /* 0x000fd0000000010e */
[----:B------:R-:W-:Y:S01]  /*0b10*/  DFMA R12, R12, R16, R4 ;  /* 0x000000100c0c722b */ /* 0x000fe20000000004 */
[----:B------:R-:W-:-:S04]  /*0b20*/  IMAD.SHL.U32 R5, R6, 0x800000, RZ ;  /* 0x0080000006057824 */ /* 0x000fc800078e00ff */
[----:B0-----:R-:W-:Y:S01]  /*0b30*/  FMUL R26, R5, R26 ;  /* 0x0000001a051a7220 */ /* 0x001fe20000400000 */
[----:B------:R-:W-:-:S04]  /*0b40*/  FSEL R5, R3, -R3, !P1 ;  /* 0x8000000303057208 */ /* 0x000fc80004800000 */
[----:B------:R-:W-:Y:S01]  /*0b50*/  FFMA R4, RZ, R11, R13 ;  /* 0x0000000bff047223 */ /* 0x000fe2000000000d */
[----:B------:R-:W-:-:S04]  /*0b60*/  FMUL R3, R26, R19 ;  /* 0x000000131a037220 */ /* 0x000fc80000400000 */
[----:B------:R-:W-:Y:S01]  /*0b70*/  FSETP.GT.AND P0, PT, |R4|, 1.469367938527859385e-39, PT ;  /* 0x001000000400780b */ /* 0x000fe20003f04200 */
[----:B------:R-:W-:-:S12]  /*0b80*/  FMUL R4, R26, R5 ;  /* 0x000000051a047220 */ /* 0x000fd80000400000 */
        /* <DEDUP_REMOVED lines=9> */
.L_x_5:
        /* <DEDUP_REMOVED lines=13> */
[----:B------:R-:W0:Y:S01]  /*0cf0*/  LDC.64 R12, c[0x4][RZ] ;  /* 0x01000000ff0c7b82 */ /* 0x000e220000000a00 */
[----:B------:R-:W-:Y:S02]  /*0d00*/  IMAD.SHL.U32 R5, R15, 0x100, RZ ;  /* 0x000001000f057824 */ /* 0x000fe400078e00ff */
[----:B------:R-:W-:Y:S01]  /*0d10*/  HFMA2 R6, -RZ, RZ, 0, 0 ;  /* 0x00000000ff067431 */ /* 0x000fe200000001ff */
[----:B------:R-:W-:Y:S02]  /*0d20*/  CS2R R10, SRZ ;  /* 0x00000000000a7805 */ /* 0x000fe4000001ff00 */
[----:B------:R-:W-:-:S07]  /*0d30*/  LOP3.LUT R21, R5, 0x80000000, RZ, 0xfc, !PT ;  /* 0x8000000005157812 */ /* 0x000fce00078efcff */
.L_x_7:
[----:B0-----:R-:W-:-:S05]  /*0d40*/  IMAD.WIDE.U32 R18, R6, 0x4, R12 ;  /* 0x0000000406127825 */ /* 0x001fca00078e000c */
[----:B------:R-:W2:Y:S01]  /*0d50*/  LDG.E.CONSTANT R16, desc[UR16][R18.64] ;  /* 0x0000001012107981 */ /* 0x000ea2000c1e9900 */
[C---:B-1----:R-:W-:Y:S01]  /*0d60*/  IMAD R5, R6.reuse, 0x4, R1 ;  /* 0x0000000406057824 */ /* 0x042fe200078e0201 */
[----:B------:R-:W-:-:S04]  /*0d70*/  IADD3 R6, PT, PT, R6, 0x1, RZ ;  /* 0x0000000106067810 */ /* 0x000fc80007ffe0ff */
[----:B------:R-:W-:Y:S01]  /*0d80*/  ISETP.NE.AND P0, PT, R6, 0x6, PT ;  /* 0x000000060600780c */ /* 0x000fe20003f05270 */
[----:B--2---:R-:W-:-:S03]  /*0d90*/  IMAD.WIDE.U32 R16, R16, R21, RZ ;  /* 0x0000001510107225 */ /* 0x004fc600078e00ff */
[----:B------:R-:W-:-:S05]  /*0da0*/  IADD3 R8, P1, PT, R16, R10, RZ ;  /* 0x0000000a10087210 */ /* 0x000fca0007f3e0ff */
[----:B------:R1:W-:Y:S01]  /*0db0*/  STL [R5], R8 ;  /* 0x0000000805007387 */ /* 0x0003e20000100800 */
[----:B------:R-:W-:-:S03]  /*0dc0*/  IMAD.X R10, R17, 0x1, R11, P1 ;  /* 0x00000001110a7824 */ /* 0x000fc600008e060b */
[----:B------:R-:W-:Y:S05]  /*0dd0*/  @P0 BRA `(.L_x_7) ;  /* 0xfffffffc00d80947 */ /* 0x000fea000383ffff */
[----:B-1----:R-:W-:Y:S01]  /*0de0*/  SHF.R.U32.HI R8, RZ, 0x17, R15 ;  /* 0x00000017ff087819 */ /* 0x002fe2000001160f */
[----:B------:R0:W-:Y:S03]  /*0df0*/  STL [R1+0x18], R10 ;  /* 0x0000180a01007387 */ /* 0x0001e60000100800 */
[C---:B------:R-:W-:Y:S02]  /*0e00*/  LOP3.LUT R5, R8.reuse, 0xe0, RZ, 0xc0, !PT ;  /* 0x000000e008057812 */ /* 0x040fe400078ec0ff */
[----:B------:R-:W-:Y:S02]  /*0e10*/  LOP3.LUT P0, RZ, R8, 0x1f, RZ, 0xc0, !PT ;  /* 0x0000001f08ff7812 */ /* 0x000fe4000780c0ff */
[----:B------:R-:W-:-:S04]  /*0e20*/  IADD3 R5, PT, PT, R5, -0x80, RZ ;  /* 0xffffff8005057810 */ /* 0x000fc80007ffe0ff */
        /* <DEDUP_REMOVED lines=11> */
[C-C-:B------:R-:W-:Y:S01]  /*0ee0*/  SHF.L.W.U32.HI R8, R6.reuse, 0x2, R5.reuse ;  /* 0x0000000206087819 */ /* 0x140fe20000010e05 */
[----:B------:R-:W-:Y:S01]  /*0ef0*/  IMAD.SHL.U32 R6, R6, 0x4, RZ ;  /* 0x0000000406067824 */ /* 0x000fe200078e00ff */
[----:B------:R-:W-:Y:S02]  /*0f00*/  SHF.R.U32.HI R5, RZ, 0x1e, R5 ;  /* 0x0000001eff057819 */ /* 0x000fe40000011605 */
[----:B------:R-:W-:-:S02]  /*0f10*/  SHF.R.S32.HI R11, RZ, 0x1f, R8 ;  /* 0x0000001fff0b7819 */ /* 0x000fc40000011408 */
[C---:B------:R-:W-:Y:S02]  /*0f20*/  LOP3.LUT R15, R8.reuse, R15, RZ, 0x3c, !PT ;  /* 0x0000000f080f7212 */ /* 0x040fe400078e3cff */
[C---:B------:R-:W-:Y:S02]  /*0f30*/  LOP3.LUT R12, R11.reuse, R6, RZ, 0x3c, !PT ;  /* 0x000000060b0c7212 */ /* 0x040fe400078e3cff */
[----:B------:R-:W-:Y:S02]  /*0f40*/  LOP3.LUT R13, R11, R8, RZ, 0x3c, !PT ;  /* 0x000000080b0d7212 */ /* 0x000fe400078e3cff */
[----:B------:R-:W-:Y:S02]  /*0f50*/  LEA.HI R6, R8, R5, RZ, 0x1 ;  /* 0x0000000508067211 */ /* 0x000fe400078f08ff */
[----:B------:R-:W-:Y:S02]  /*0f60*/  ISETP.GE.AND P1, PT, R15, RZ, PT ;  /* 0x000000ff0f00720c */ /* 0x000fe40003f26270 */
[----:B------:R-:W0:Y:S01]  /*0f70*/  I2F.F64.S64 R12, R12 ;  /* 0x0000000c000c7312 */ /* 0x000e220000301c00 */
[----:B------:R-:W-:-:S05]  /*0f80*/  IADD3 R5, PT, PT, -R6, RZ, RZ ;  /* 0x000000ff06057210 */ /* 0x000fca0007ffe1ff */
[----:B------:R-:W-:Y:S01]  /*0f90*/  @!P0 IMAD.MOV.U32 R6, RZ, RZ, R5 ;  /* 0x000000ffff068224 */ /* 0x000fe200078e0005 */
[----:B0-----:R-:W-:-:S10]  /*0fa0*/  DMUL R10, R12, UR10 ;  /* 0x0000000a0c0a7c28 */ /* 0x001fd40008000000 */
[----:B------:R-:W0:Y:S02]  /*0fb0*/  F2F.F32.F64 R10, R10 ;  /* 0x0000000a000a7310 */ /* 0x000e240000301000 */
[----:B0-----:R-:W-:-:S07]  /*0fc0*/  FSEL R5, -R10, R10, !P1 ;  /* 0x0000000a0a057208 */ /* 0x001fce0004800100 */
.L_x_6:
[----:B------:R-:W-:Y:S01]  /*0fd0*/  MOV R11, 0x37cbac00 ;  /* 0x37cbac00000b7802 */ /* 0x000fe20000000f00 */
[----:B------:R-:W-:Y:S01]  /*0fe0*/  FMUL R8, R5, R5 ;  /* 0x0000000505087220 */ /* 0x000fe20000400000 */
[----:B------:R-:W0:Y:S01]  /*0ff0*/  LDCU UR5, c[0x0][0x3a4] ;  /* 0x00007480ff0577ac */ /* 0x000e220008000800 */
[----:B------:R-:W-:Y:S01]  /*1000*/  IMAD.MOV.U32 R13, RZ, RZ, 0x394d4153 ;  /* 0x394d4153ff0d7424 */ /* 0x000fe200078e00ff */
[----:B------:R-:W-:Y:S01]  /*1010*/  LOP3.LUT R12, R6, 0x1, RZ, 0xc0, !PT ;  /* 0x00000001060c7812 */ /* 0x000fe200078ec0ff */
[C---:B------:R-:W-:Y:S01]  /*1020*/  FFMA R11, R8.reuse, R11, -0.0013887860113754868507 ;  /* 0xbab607ed080b7423 */ /* 0x040fe2000000000b */
[C---:B------:R-:W-:Y:S01]  /*1030*/  FFMA R10, R8.reuse, R5, RZ ;  /* 0x00000005080a7223 */ /* 0x040fe200000000ff */
[----:B------:R-:W-:Y:S01]  /*1040*/  FFMA R13, R8, -R13, 0.0083327032625675201416 ;  /* 0x3c0885e4080d7423 */ /* 0x000fe2000000080d */
[----:B------:R-:W-:Y:S01]  /*1050*/  ISETP.NE.U32.AND P0, PT, R12, 0x1, PT ;  /* 0x000000010c00780c */ /* 0x000fe20003f05070 */
[----:B------:R-:W-:Y:S01]  /*1060*/  FFMA R11, R8, R11, 0.041666727513074874878 ;  /* 0x3d2aaabb080b7423 */ /* 0x000fe2000000000b */
[----:B------:R-:W-:Y:S01]  /*1070*/  LOP3.LUT P1, RZ, R6, 0x2, RZ, 0xc0, !PT ;  /* 0x0000000206ff7812 */ /* 0x000fe2000782c0ff */
[----:B------:R-:W-:-:S02]  /*1080*/  FFMA R13, R8, R13, -0.16666662693023681641 ;  /* 0xbe2aaaa8080d7423 */ /* 0x000fc4000000000d */
[----:B------:R-:W-:Y:S02]  /*1090*/  FFMA R11, R8, R11, -0.4999999701976776123 ;  /* 0xbeffffff080b7423 */ /* 0x000fe4000000000b */
[----:B------:R-:W-:Y:S01]  /*10a0*/  FFMA R10, R10, R13, R5 ;  /* 0x0000000d0a0a7223 */ /* 0x000fe20000000005 */
[----:B------:R-:W-:Y:S01]  /*10b0*/  IADD3 R5, PT, PT, R6, 0x1, RZ ;  /* 0x0000000106057810 */ /* 0x000fe20007ffe0ff */
[----:B------:R-:W-:Y:S01]  /*10c0*/  FFMA R11, R8, R11, 1 ;  /* 0x3f800000080b7423 */ /* 0x000fe2000000000b */
[----:B0-----:R-:W-:Y:S02]  /*10d0*/  IMAD.U32 R12, RZ, RZ, UR5 ;  /* 0x00000005ff0c7e24 */ /* 0x001fe4000f8e00ff */
[----:B------:R-:W-:Y:S02]  /*10e0*/  LOP3.LUT P2, RZ, R5, 0x2, RZ, 0xc0, !PT ;  /* 0x0000000205ff7812 */ /* 0x000fe4000784c0ff */
[----:B------:R-:W-:Y:S02]  /*10f0*/  FSEL R5, R10, R11, !P0 ;  /* 0x0000000b0a057208 */ /* 0x000fe40004000000 */
[----:B------:R-:W-:-:S02]  /*1100*/  FSEL R10, R11, R10, !P0 ;  /* 0x0000000a0b0a7208 */ /* 0x000fc40004000000 */
[----:B------:R-:W-:Y:S02]  /*1110*/  ISETP.GE.AND P0, PT, R12, 0x1, PT ;  /* 0x000000010c00780c */ /* 0x000fe40003f06270 */
[----:B------:R-:W-:Y:S02]  /*1120*/  FSEL R5, R5, -R5, !P2 ;  /* 0x8000000505057208 */ /* 0x000fe40005000000 */
[----:B------:R-:W-:-:S03]  /*1130*/  FSEL R11, R10, -R10, !P1 ;  /* 0x8000000a0a0b7208 */ /* 0x000fc60004800000 */
[C---:B------:R-:W-:Y:S02]  /*1140*/  FMUL R5, R26.reuse, R5 ;  /* 0x000000051a057220 */ /* 0x040fe40000400000 */
[----:B------:R-:W-:-:S04]  /*1150*/  FMUL R6, R26, R11 ;  /* 0x0000000b1a067220 */ /* 0x000fc80000400000 */
[----:B------:R-:W-:Y:S05]  /*1160*/  @!P0 BRA `(.L_x_8) ;  /* 0x0000000c00a08947 */ /* 0x000fea0003800000 */
[----:B------:R-:W0:Y:S02]  /*1170*/  LDCU UR5, c[0x0][0x3a0] ;  /* 0x00007400ff0577ac */ /* 0x000e240008000800 */
[----:B0-----:R-:W-:-:S09]  /*1180*/  UISETP.GT.AND UP0, UPT, UR5, URZ, UPT ;  /* 0x000000ff0500728c */ /* 0x001fd2000bf04270 */
[----:B------:R-:W-:Y:S05]  /*1190*/  BRA.U UP0, `(.L_x_9) ;  /* 0x0000000500207547 */ /* 0x000fea000b800000 */
[----:B------:R-:W-:-:S05]  /*11a0*/  UMOV UR5, URZ ;  /* 0x000000ff00057c82 */ /* 0x000fca0008000000 */
.L_x_16:
[----:B------:R-:W0:Y:S01]  /*11b0*/  LDC R12, c[0x0][0x3a4] ;  /* 0x0000e900ff0c7b82 */ /* 0x000e220000000800 */
[----:B------:R-:W-:Y:S01]  /*11c0*/  I2FP.F32.U32 R10, UR5 ;  /* 0x00000005000a7c45 */ /* 0x000fe20008201000 */
[----:B------:R-:W-:Y:S01]  /*11d0*/  HFMA2 R8, -RZ, RZ, 0, 0 ;  /* 0x00000000ff087431 */ /* 0x000fe200000001ff */
[----:B0-----:R-:W-:-:S13]  /*11e0*/  ISETP.GE.U32.AND P0, PT, R12, 0x4, PT ;  /* 0x000000040c00780c */ /* 0x001fda0003f06070 */
[----:B------:R-:W-:Y:S05]  /*11f0*/  @!P0 BRA `(.L_x_10) ;  /* 0x0000000000e48947 */ /* 0x000fea0003800000 */
[----:B------:R-:W-:Y:S01]  /*1200*/  ULOP3.LUT UR14, UR9, 0x7ffffffc, URZ, 0xc0, !UPT ;  /* 0x7ffffffc090e7892 */ /* 0x000fe2000f8ec0ff */
[----:B------:R-:W-:-:S03]  /*1210*/  UMOV UR6, URZ ;  /* 0x000000ff00067c82 */ /* 0x000fc60008000000 */
[----:B------:R-:W-:-:S09]  /*1220*/  UISETP.GT.AND UP0, UPT, UR14, URZ, UPT ;  /* 0x000000ff0e00728c */ /* 0x000fd2000bf04270 */
[----:B------:R-:W-:Y:S05]  /*1230*/  BRA.U !UP0, `(.L_x_11) ;  /* 0x0000000108b47547 */ /* 0x000fea000b800000 */
[----:B------:R-:W-:Y:S02]  /*1240*/  UIADD3 UR8, UPT, UPT, UR14, -UR6, URZ ;  /* 0x800000060e087290 */ /* 0x000fe4000fffe0ff */
[----:B------:R-:W-:Y:S02]  /*1250*/  UPLOP3.LUT UP0, UPT, UPT, UPT, UPT, 0x80, 0x8 ;  /* 0x000000000008789c */ /* 0x000fe40003f0f070 */
[----:B------:R-:W-:-:S09]  /*1260*/  UISETP.GT.AND UP1, UPT, UR8, 0xc, UPT ;  /* 0x0000000c0800788c */ /* 0x000fd2000bf24270 */
[----:B------:R-:W-:Y:S05]  /*1270*/  BRA.U !UP1, `(.L_x_12) ;  /* 0x0000000109607547 */ /* 0x000fea000b800000 */
[----:B------:R-:W-:Y:S02]  /*1280*/  UIADD3 UR13, UPT, UPT, UR14, -0xc, URZ ;  /* 0xfffffff40e0d7890 */ /* 0x000fe4000fffe0ff */
[----:B------:R-:W-:-:S11]  /*1290*/  UPLOP3.LUT UP0, UPT, UPT, UPT, UPT, 0x40, 0x4 ;  /* 0x000000000004789c */ /* 0x000fd60003f0e870 */
.L_x_13:
[C---:B------:R-:W-:Y:S01]  /*12a0*/  FSETP.GEU.AND P0, PT, R2.reuse, RZ, PT ;  /* 0x000000ff0200720b */ /* 0x040fe20003f0e000 */
[----:B------:R-:W-:Y:S02]  /*12b0*/  UIADD3 UR8, UPT, UPT, UR6, 0x4, URZ ;  /* 0x0000000406087890 */ /* 0x000fe4000fffe0ff */
[----:B------:R-:W-:Y:S01]  /*12c0*/  UIADD3 UR10, UPT, UPT, UR6, 0x8, URZ ;  /* 0x00000008060a7890 */ /* 0x000fe2000fffe0ff */
[----:B------:R-:W-:Y:S01]  /*12d0*/  FSEL R2, R2, RZ, P0 ;  /* 0x000000ff02027208 */ /* 0x000fe20000000000 */
[----:B------:R-:W-:Y:S01]  /*12e0*/  UIADD3 UR11, UPT, UPT, UR6, 0xc, URZ ;  /* 0x0000000c060b7890 */ /* 0x000fe2000fffe0ff */
[----:B------:R-:W-:Y:S02]  /*12f0*/  FSEL R7, R10, R7, !P0 ;  /* 0x000000070a077208 */ /* 0x000fe40004000000 */
[----:B------:R-:W-:-:S04]  /*1300*/  FSETP.GEU.AND P1, PT, R2, RZ, PT ;  /* 0x000000ff0200720b */ /* 0x000fc80003f2e000 */
[----:B------:R-:W-:Y:S02]  /*1310*/  FSEL R2, R2, RZ, P1 ;  /* 0x000000ff02027208 */ /* 0x000fe40000800000 */
[----:B------:R-:W-:Y:S01]  /*1320*/  @!P0 I2FP.F32.U32 R9, UR6 ;  /* 0x0000000600098c45 */ /* 0x000fe20008201000 */
[----:B------:R-:W-:Y:S01]  /*1330*/  UIADD3 UR6, UPT, UPT, UR6, 0x10, URZ ;  /* 0x0000001006067890 */ /* 0x000fe2000fffe0ff */
[----:B------:R-:W-:Y:S02]  /*1340*/  FSETP.GEU.AND P2, PT, R2, RZ, PT ;  /* 0x000000ff0200720b */ /* 0x000fe40003f4e000 */
[----:B------:R-:W-:Y:S01]  /*1350*/  FSEL R7, R10, R7, !P1 ;  /* 0x000000070a077208 */ /* 0x000fe20004800000 */
[----:B------:R-:W-:Y:S01]  /*1360*/  UISETP.GE.AND UP1, UPT, UR6, UR13, UPT ;  /* 0x0000000d0600728c */ /* 0x000fe2000bf26270 */
[----:B------:R-:W-:Y:S02]  /*1370*/  FSEL R2, R2, RZ, P2 ;  /* 0x000000ff02027208 */ /* 0x000fe40001000000 */
[----:B------:R-:W-:-:S02]  /*1380*/  FSEL R7, R10, R7, !P2 ;  /* 0x000000070a077208 */ /* 0x000fc40005000000 */
[C---:B------:R-:W-:Y:S02]  /*1390*/  FSETP.GEU.AND P3, PT, R2.reuse, RZ, PT ;  /* 0x000000ff0200720b */ /* 0x040fe40003f6e000 */
[----:B------:R-:W-:Y:S02]  /*13a0*/  @!P1 I2FP.F32.U32 R9, UR8 ;  /* 0x0000000800099c45 */ /* 0x000fe40008201000 */
[----:B------:R-:W-:Y:S02]  /*13b0*/  FSEL R2, R2, RZ, P3 ;  /* 0x000000ff02027208 */ /* 0x000fe40001800000 */
[----:B------:R-:W-:Y:S02]  /*13c0*/  @!P2 I2FP.F32.U32 R9, UR10 ;  /* 0x0000000a0009ac45 */ /* 0x000fe40008201000 */
[----:B------:R-:W-:-:S05]  /*13d0*/  FSEL R7, R10, R7, !P3 ;  /* 0x000000070a077208 */ /* 0x000fca0005800000 */
[----:B------:R-:W-:Y:S01]  /*13e0*/  @!P3 I2FP.F32.U32 R9, UR11 ;  /* 0x0000000b0009bc45 */ /* 0x000fe20008201000 */
[----:B------:R-:W-:Y:S06]  /*13f0*/  BRA.U !UP1, `(.L_x_13) ;  /* 0xfffffffd09a87547 */ /* 0x000fec000b83ffff */
.L_x_12:
[----:B------:R-:W-:-:S04]  /*1400*/  UIADD3 UR8, UPT, UPT, UR14, -UR6, URZ ;  /* 0x800000060e087290 */ /* 0x000fc8000fffe0ff */
[----:B------:R-:W-:-:S09]  /*1410*/  UISETP.GT.AND UP1, UPT, UR8, 0x4, UPT ;  /* 0x000000040800788c */ /* 0x000fd2000bf24270 */
[----:B------:R-:W-:Y:S05]  /*1420*/  BRA.U !UP1, `(.L_x_14) ;  /* 0x0000000109307547 */ /* 0x000fea000b800000 */
[C---:B------:R-:W-:Y:S01]  /*1430*/  FSETP.GEU.AND P0, PT, R2.reuse, RZ, PT ;  /* 0x000000ff0200720b */ /* 0x040fe20003f0e000 */
[----:B------:R-:W-:Y:S02]  /*1440*/  UIADD3 UR8, UPT, UPT, UR6, 0x4, URZ ;  /* 0x0000000406087890 */ /* 0x000fe4000fffe0ff */
[----:B------:R-:W-:Y:S01]  /*1450*/  UPLOP3.LUT UP0, UPT, UPT, UPT, UPT, 0x40, 0x4 ;  /* 0x000000000004789c */ /* 0x000fe20003f0e870 */
[----:B------:R-:W-:Y:S02]  /*1460*/  FSEL R8, R2, RZ, P0 ;  /* 0x000000ff02087208 */ /* 0x000fe40000000000 */
[----:B------:R-:W-:Y:S01]  /*1470*/  I2FP.F32.U32 R2, UR6 ;  /* 0x0000000600027c45 */ /* 0x000fe20008201000 */
[----:B------:R-:W-:Y:S01]  /*1480*/  UIADD3 UR6, UPT, UPT, UR6, 0x8, URZ ;  /* 0x0000000806067890 */ /* 0x000fe2000fffe0ff */
[----:B------:R-:W-:Y:S02]  /*1490*/  FSETP.GEU.AND P1, PT, R8, RZ, PT ;  /* 0x000000ff0800720b */ /* 0x000fe40003f2e000 */
[----:B------:R-:W-:-:S02]  /*14a0*/  FSEL R7, R10, R7, !P0 ;  /* 0x000000070a077208 */ /* 0x000fc40004000000 */
[----:B------:R-:W-:Y:S02]  /*14b0*/  FSEL R9, R2, R9, !P0 ;  /* 0x0000000902097208 */ /* 0x000fe40004000000 */
[----:B------:R-:W-:Y:S02]  /*14c0*/  FSEL R2, R8, RZ, P1 ;  /* 0x000000ff08027208 */ /* 0x000fe40000800000 */
[----:B------:R-:W-:-:S05]  /*14d0*/  FSEL R7, R10, R7, !P1 ;  /* 0x000000070a077208 */ /* 0x000fca0004800000 */
[----:B------:R-:W-:-:S07]  /*14e0*/  @!P1 I2FP.F32.U32 R9, UR8 ;  /* 0x0000000800099c45 */ /* 0x000fce0008201000 */
.L_x_14:
[----:B------:R-:W-:-:S09]  /*14f0*/  UISETP.NE.OR UP0, UPT, UR6, UR14, UP0 ;  /* 0x0000000e0600728c */ /* 0x000fd20008705670 */
[----:B------:R-:W-:Y:S05]  /*1500*/  BRA.U !UP0, `(.L_x_15) ;  /* 0x00000001081c7547 */ /* 0x000fea000b800000 */
.L_x_11:
[----:B------:R-:W-:-:S04]  /*1510*/  FSETP.GEU.AND P0, PT, R2, RZ, PT ;  /* 0x000000ff0200720b */ /* 0x000fc80003f0e000 */
[----:B------:R-:W-:Y:S02]  /*1520*/  FSEL R2, R2, RZ, P0 ;  /* 0x000000ff02027208 */ /* 0x000fe40000000000 */
[----:B------:R-:W-:-:S07]  /*1530*/  FSEL R7, R10, R7, !P0 ;  /* 0x000000070a077208 */ /* 0x000fce0004000000 */
[----:B------:R-:W-:Y:S01]  /*1540*/  @!P0 I2FP.F32.U32 R9, UR6 ;  /* 0x0000000600098c45 */ /* 0x000fe20008201000 */
[----:B------:R-:W-:-:S04]  /*1550*/  UIADD3 UR6, UPT, UPT, UR6, 0x4, URZ ;  /* 0x0000000406067890 */ /* 0x000fc8000fffe0ff */
[----:B------:R-:W-:-:S09]  /*1560*/  UISETP.NE.AND UP0, UPT, UR6, UR14, UPT ;  /* 0x0000000e0600728c */ /* 0x000fd2000bf05270 */
[----:B------:R-:W-:Y:S05]  /*1570*/  BRA.U UP0, `(.L_x_11) ;  /* 0xfffffffd00e47547 */ /* 0x000fea000b83ffff */
.L_x_15:
[----:B------:R-:W-:-:S07]  /*1580*/  I2FP.F32.U32 R8, UR14 ;  /* 0x0000000e00087c45 */ /* 0x000fce0008201000 */
.L_x_10:
[----:B------:R-:W-:Y:S01]  /*1590*/  UIADD3 UR5, UPT, UPT, UR5, 0x1, URZ ;  /* 0x0000000105057890 */ /* 0x000fe2000fffe0ff */
[----:B------:R-:W-:Y:S02]  /*15a0*/  LOP3.LUT P0, RZ, R12, 0x3, RZ, 0xc0, !PT ;  /* 0x000000030cff7812 */ /* 0x000fe4000780c0ff */
[----:B------:R-:W-:-:S03]  /*15b0*/  FSETP.GEU.AND P2, PT, R2, RZ, PT ;  /* 0x000000ff0200720b */ /* 0x000fc60003f4e000 */
[----:B------:R-:W-:-:S08]  /*15c0*/  ISETP.NE.AND P1, PT, R12, UR5, PT ;  /* 0x000000050c007c0c */ /* 0x000fd0000bf25270 */
[----:B------:R-:W-:Y:S02]  /*15d0*/  @P0 FSEL R7, R10, R7, !P2 ;  /* 0x000000070a070208 */ /* 0x000fe40005000000 */
[----:B------:R-:W-:Y:S02]  /*15e0*/  @P0 FSEL R9, R8, R9, !P2 ;  /* 0x0000000908090208 */ /* 0x000fe40005000000 */
[----:B------:R-:W-:Y:S01]  /*15f0*/  @P0 FSEL R2, R2, RZ, P2 ;  /* 0x000000ff02020208 */ /* 0x000fe20001000000 */
[----:B------:R-:W-:Y:S06]  /*1600*/  @!P1 BRA `(.L_x_8) ;  /* 0x0000000800789947 */ /* 0x000fec0003800000 */
[----:B------:R-:W-:Y:S05]  /*1610*/  BRA `(.L_x_16) ;  /* 0xfffffff800e47947 */ /* 0x000fea000383ffff */
.L_x_9:
[----:B------:R-:W-:-:S05]  /*1620*/  UMOV UR5, URZ ;  /* 0x000000ff00057c82 */ /* 0x000fca0008000000 */
.L_x_22:
[----:B------:R-:W0:Y:S01]  /*1630*/  LDCU.64 UR8, c[0x0][0x3a0] ;  /* 0x00007400ff0877ac */ /* 0x000e220008000a00 */
[----:B------:R-:W-:Y:S01]  /*1640*/  I2FP.F32.U32 R8, UR5 ;  /* 0x0000000500087c45 */ /* 0x000fe20008201000 */
[----:B------:R-:W-:Y:S01]  /*1650*/  UMOV UR6, URZ ;  /* 0x000000ff00067c82 */ /* 0x000fe20008000000 */
[----:B0-----:R-:W-:Y:S02]  /*1660*/  UIMAD UR8, UR5, UR8, URZ ;  /* 0x00000008050872a4 */ /* 0x001fe4000f8e02ff */
[----:B------:R-:W-:-:S04]  /*1670*/  UIADD3 UR5, UPT, UPT, UR5, 0x1, URZ ;  /* 0x0000000105057890 */ /* 0x000fc8000fffe0ff */
[----:B------:R-:W-:-:S11]  /*1680*/  UISETP.NE.AND UP0, UPT, UR5, UR9, UPT ;  /* 0x000000090500728c */ /* 0x000fd6000bf05270 */
.L_x_21:
[----:B------:R-:W0:Y:S01]  /*1690*/  LDCU UR9, c[0x0][0x3a0] ;  /* 0x00007400ff0977ac */ /* 0x000e220008000800 */
[----:B------:R-:W-:Y:S01]  /*16a0*/  CS2R R20, SRZ ;  /* 0x0000000000147805 */ /* 0x000fe2000001ff00 */
[----:B------:R-:W-:Y:S01]  /*16b0*/  IMAD.MOV.U32 R19, RZ, RZ, R4 ;  /* 0x000000ffff137224 */ /* 0x000fe200078e0004 */
[----:B------:R-:W-:Y:S01]  /*16c0*/  MOV R18, R3 ;  /* 0x0000000300127202 */ /* 0x000fe20000000f00 */
[----:B0-----:R-:W-:Y:S02]  /*16d0*/  UISETP.GE.U32.AND UP1, UPT, UR9, 0x4, UPT ;  /* 0x000000040900788c */ /* 0x001fe4000bf26070 */
[----:B------:R-:W-:-:S07]  /*16e0*/  UIMAD UR10, UR6, UR9, URZ ;  /* 0x00000009060a72a4 */ /* 0x000fce000f8e02ff */
[----:B------:R-:W-:Y:S05]  /*16f0*/  BRA.U !UP1, `(.L_x_17) ;  /* 0x0000000509047547 */ /* 0x000fea000b800000 */
[----:B------:R-:W-:Y:S01]  /*1700*/  CS2R R20, SRZ ;  /* 0x0000000000147805 */ /* 0x000fe2000001ff00 */
[----:B------:R-:W-:Y:S01]  /*1710*/  IMAD.MOV.U32 R19, RZ, RZ, R4 ;  /* 0x000000ffff137224 */ /* 0x000fe200078e0004 */
[----:B------:R-:W-:-:S07]  /*1720*/  MOV R18, R3 ;  /* 0x0000000300127202 */ /* 0x000fce0000000f00 */
.L_x_18:
[----:B------:R-:W0:Y:S01]  /*1730*/  LDC.64 R30, c[0x0][0x390] ;  /* 0x0000e400ff1e7b82 */ /* 0x000e220000000a00 */
[----:B------:R-:W-:-:S07]  /*1740*/  VIADD R11, R21, UR8 ;  /* 0x00000008150b7c36 */ /* 0x000fce0008000000 */
[----:B------:R-:W1:Y:S01]  /*1750*/  LDC.64 R22, c[0x0][0x398] ;  /* 0x0000e600ff167b82 */ /* 0x000e620000000a00 */
[----:B0-----:R-:W-:Y:S01]  /*1760*/  IMAD.WIDE.U32 R30, R11, 0x8, R30 ;  /* 0x000000080b1e7825 */ /* 0x001fe200078e001e */
[----:B------:R-:W-:-:S04]  /*1770*/  IADD3 R11, PT, PT, R21, UR10, RZ ;  /* 0x0000000a150b7c10 */ /* 0x000fc8000fffe0ff */
[----:B------:R-:W2:Y:S01]  /*1780*/  LDG.E.64 R12, desc[UR16][R30.64] ;  /* 0x000000101e0c7981 */ /* 0x000ea2000c1e1b00 */
[----:B-1----:R-:W-:-:S03]  /*1790*/  IMAD.WIDE.U32 R22, R11, 0x8, R22 ;  /* 0x000000080b167825 */ /* 0x002fc600078e0016 */
[----:B------:R-:W3:Y:S04]  /*17a0*/  LDG.E.64 R14, desc[UR16][R30.64+0x8] ;  /* 0x000008101e0e7981 */ /* 0x000ee8000c1e1b00 */
[----:B------:R-:W4:Y:S01]  /*17b0*/  LDG.E.64 R16, desc[UR16][R22.64] ;  /* 0x0000001016107981 */ /* 0x000f22000c1e1b00 */
[----:B------:R-:W-:-:S04]  /*17c0*/  FMUL R26, R6, R19 ;  /* 0x00000013061a7220 */ /* 0x000fc80000400000 */
[-C--:B------:R-:W-:Y:S01]  /*17d0*/  FFMA R25, R5, R18.reuse, -R26 ;  /* 0x0000001205197223 */ /* 0x080fe2000000081a */
[C---:B--2---:R-:W-:Y:S01]  /*17e0*/  FMUL R11, R13.reuse, R18 ;  /* 0x000000120d0b7220 */ /* 0x044fe20000400000 */
[----:B------:R-:W-:-:S03]  /*17f0*/  FMUL R27, R13, R19 ;  /* 0x000000130d1b7220 */ /* 0x000fc60000400000 */
[C---:B------:R-:W-:Y:S02]  /*1800*/  FFMA R24, R12.reuse, R19, R11 ;  /* 0x000000130c187223 */ /* 0x040fe4000000000b */
[----:B------:R-:W2:Y:S01]  /*1810*/  LDG.E.64 R10, desc[UR16][R22.64+0x8] ;  /* 0x00000810160a7981 */ /* 0x000ea2000c1e1b00 */
[----:B------:R-:W-:Y:S01]  /*1820*/  FFMA R27, R12, R18, -R27 ;  /* 0x000000120c1b7223 */ /* 0x000fe2000000081b */
[----:B----4-:R-:W-:Y:S01]  /*1830*/  FMUL R12, R24, R17 ;  /* 0x00000011180c7220 */ /* 0x010fe20000400000 */
[----:B------:R-:W-:-:S03]  /*1840*/  FMUL R13, R5, R19 ;  /* 0x00000013050d7220 */ /* 0x000fc60000400000 */
[----:B------:R-:W-:Y:S01]  /*1850*/  FFMA R27, R27, R16, R12 ;  /* 0x000000101b1b7223 */ /* 0x000fe2000000000c */
[----:B------:R-:W-:Y:S02]  /*1860*/  FFMA R24, R6, R18, R13 ;  /* 0x0000001206187223 */ /* 0x000fe4000000000d */
[----:B------:R-:W4:Y:S02]  /*1870*/  LDG.E.64 R12, desc[UR16][R30.64+0x10] ;  /* 0x000010101e0c7981 */ /* 0x000f24000c1e1b00 */
[CC--:B---3--:R-:W-:Y:S01]  /*1880*/  FMUL R16, R24.reuse, R15.reuse ;  /* 0x0000000f18107220 */ /* 0x0c8fe20000400000 */
[C---:B------:R-:W-:Y:S01]  /*1890*/  FMUL R15, R25.reuse, R15 ;  /* 0x0000000f190f7220 */ /* 0x040fe20000400000 */
[----:B------:R-:W3:Y:S02]  /*18a0*/  LDG.E.64 R18, desc[UR16][R22.64+0x18] ;  /* 0x0000181016127981 */ /* 0x000ee4000c1e1b00 */
[-C--:B------:R-:W-:Y:S01]  /*18b0*/  FFMA R29, R25, R14.reuse, -R16 ;  /* 0x0000000e191d7223 */ /* 0x080fe20000000810 */
[----:B------:R-:W-:Y:S01]  /*18c0*/  FFMA R26, R24, R14, R15 ;  /* 0x0000000e181a7223 */ /* 0x000fe2000000000f */
[----:B------:R0:W5:Y:S04]  /*18d0*/  LDG.E.64 R16, desc[UR16][R22.64+0x10] ;  /* 0x0000101016107981 */ /* 0x000168000c1e1b00 */
[----:B------:R-:W3:Y:S01]  /*18e0*/  LDG.E.64 R14, desc[UR16][R30.64+0x18] ;  /* 0x000018101e0e7981 */ /* 0x000ee2000c1e1b00 */
[----:B------:R-:W-:Y:S01]  /*18f0*/  FADD R27, R27, R20 ;  /* 0x000000141b1b7221 */ /* 0x000fe20000000000 */
[----:B------:R-:W-:-:S05]  /*1900*/  VIADD R21, R21, 0x4 ;  /* 0x0000000415157836 */ /* 0x000fca0000000000 */
[----:B------:R-:W-:Y:S01]  /*1910*/  ISETP.NE.AND P0, PT, R21, UR12, PT ;  /* 0x0000000c15007c0c */ /* 0x000fe2000bf05270 */
[----:B--2---:R-:W-:-:S04]  /*1920*/  FMUL R26, R26, R11 ;  /* 0x0000000b1a1a7220 */ /* 0x004fc80000400000 */
[----:B------:R-:W-:Y:S01]  /*1930*/  FFMA R10, R29, R10, R26 ;  /* 0x0000000a1d0a7223 */ /* 0x000fe2000000001a */
[-C--:B------:R-:W-:Y:S01]  /*1940*/  FMUL R26, R6, R24.reuse ;  /* 0x00000018061a7220 */ /* 0x080fe20000400000 */
[----:B------:R-:W-:-:S03]  /*1950*/  FMUL R29, R5, R24 ;  /* 0x00000018051d7220 */ /* 0x000fc60000400000 */
[-C--:B------:R-:W-:Y:S01]  /*1960*/  FFMA R11, R5, R25.reuse, -R26 ;  /* 0x00000019050b7223 */ /* 0x080fe2000000081a */
[----:B------:R-:W-:-:S03]  /*1970*/  FFMA R29, R6, R25, R29 ;  /* 0x00000019061d7223 */ /* 0x000fc6000000001d */
[----:B----4-:R-:W-:Y:S01]  /*1980*/  FMUL R24, R11, R13 ;  /* 0x0000000d0b187220 */ /* 0x010fe20000400000 */
[C---:B------:R-:W-:Y:S01]  /*1990*/  FMUL R26, R6.reuse, R29 ;  /* 0x0000001d061a7220 */ /* 0x040fe20000400000 */
[C---:B------:R-:W-:Y:S02]  /*19a0*/  FMUL R20, R29.reuse, R13 ;  /* 0x0000000d1d147220 */ /* 0x040fe40000400000 */
[-C--:B------:R-:W-:Y:S01]  /*19b0*/  FFMA R24, R29, R12.reuse, R24 ;  /* 0x0000000c1d187223 */ /* 0x080fe20000000018 */
[C---:B------:R-:W-:Y:S01]  /*19c0*/  FMUL R29, R5.reuse, R29 ;  /* 0x0000001d051d7220 */ /* 0x040fe20000400000 */
[-C--:B------:R-:W-:Y:S01]  /*19d0*/  FFMA R13, R5, R11.reuse, -R26 ;  /* 0x0000000b050d7223 */ /* 0x080fe2000000081a */
[----:B0-----:R-:W-:Y:S02]  /*19e0*/  FFMA R23, R11, R12, -R20 ;  /* 0x0000000c0b177223 */ /* 0x001fe40000000814 */
[----:B------:R-:W-:Y:S01]  /*19f0*/  FFMA R11, R6, R11, R29 ;  /* 0x0000000b060b7223 */ /* 0x000fe2000000001d */
[----:B---3--:R-:W-:Y:S01]  /*1a00*/  FMUL R20, R13, R15 ;  /* 0x0000000f0d147220 */ /* 0x008fe20000400000 */
[----:B-----5:R-:W-:-:S02]  /*1a10*/  FMUL R24, R24, R17 ;  /* 0x0000001118187220 */ /* 0x020fc40000400000 */
[C---:B------:R-:W-:Y:S01]  /*1a20*/  FMUL R12, R11.reuse, R15 ;  /* 0x0000000f0b0c7220 */ /* 0x040fe20000400000 */
[----:B------:R-:W-:Y:S01]  /*1a30*/  FFMA R20, R11, R14, R20 ;  /* 0x0000000e0b147223 */ /* 0x000fe20000000014 */
[----:B------:R-:W-:Y:S01]  /*1a40*/  FADD R10, R27, R10 ;  /* 0x0000000a1b0a7221 */ /* 0x000fe20000000000 */
[----:B------:R-:W-:Y:S01]  /*1a50*/  FFMA R23, R23, R16, R24 ;  /* 0x0000001017177223 */ /* 0x000fe20000000018 */
[----:B------:R-:W-:Y:S01]  /*1a60*/  FFMA R15, R13, R14, -R12 ;  /* 0x0000000e0d0f7223 */ /* 0x000fe2000000080c */
[----:B------:R-:W-:Y:S01]  /*1a70*/  FMUL R20, R20, R19 ;  /* 0x0000001314147220 */ /* 0x000fe20000400000 */
[-C--:B------:R-:W-:Y:S01]  /*1a80*/  FMUL R12, R6, R11.reuse ;  /* 0x0000000b060c7220 */ /* 0x080fe20000400000 */
[----:B------:R-:W-:Y:S01]  /*1a90*/  FADD R10, R10, R23 ;  /* 0x000000170a0a7221 */ /* 0x000fe20000000000 */
[----:B------:R-:W-:Y:S01]  /*1aa0*/  FMUL R11, R5, R11 ;  /* 0x0000000b050b7220 */ /* 0x000fe20000400000 */
[----:B------:R-:W-:Y:S01]  /*1ab0*/  FFMA R15, R15, R18, R20 ;  /* 0x000000120f0f7223 */ /* 0x000fe20000000014 */
[----:B------:R-:W-:-:S02]  /*1ac0*/  FFMA R18, R5, R13, -R12 ;  /* 0x0000000d05127223 */ /* 0x000fc4000000080c */
[----:B------:R-:W-:Y:S01]  /*1ad0*/  FFMA R19, R6, R13, R11 ;  /* 0x0000000d06137223 */ /* 0x000fe2000000000b */
[----:B------:R-:W-:Y:S01]  /*1ae0*/  FADD R20, R10, R15 ;  /* 0x0000000f0a147221 */ /* 0x000fe20000000000 */
[----:B------:R-:W-:Y:S06]  /*1af0*/  @P0 BRA `(.L_x_18) ;  /* 0xfffffffc000c0947 */ /* 0x000fec000383ffff */
[----:B------:R-:W-:-:S07]  /*1b00*/  MOV R21, UR12 ;  /* 0x0000000c00157c02 */ /* 0x000fce0008000f00 */
.L_x_17:
[----:B------:R-:W0:Y:S02]  /*1b10*/  LDCU UR9, c[0x0][0x3a0] ;  /* 0x00007400ff0977ac */ /* 0x000e240008000800 */
[----:B0-----:R-:W-:-:S04]  /*1b20*/  ULOP3.LUT UR9, UR9, 0x3, URZ, 0xc0, !UPT ;  /* 0x0000000309097892 */ /* 0x001fc8000f8ec0ff */
[----:B------:R-:W-:-:S09]  /*1b30*/  UISETP.NE.AND UP1, UPT, UR9, URZ, UPT ;  /* 0x000000ff0900728c */ /* 0x000fd2000bf25270 */
[----:B------:R-:W-:Y:S05]  /*1b40*/  BRA.U !UP1, `(.L_x_19) ;  /* 0x0000000509007547 */ /* 0x000fea000b800000 */
[----:B------:R-:W-:Y:S02]  /*1b50*/  UIADD3 UR9, UPT, UPT, UR9, -0x1, URZ ;  /* 0xffffffff09097890 */ /* 0x000fe4000fffe0ff */
[----:B------:R-:W-:Y:S02]  /*1b60*/  UISETP.NE.AND UP2, UPT, UR7, URZ, UPT ;  /* 0x000000ff0700728c */ /* 0x000fe4000bf45270 */
[----:B------:R-:W-:-:S09]  /*1b70*/  UISETP.NE.AND UP1, UPT, UR9, URZ, UPT ;  /* 0x000000ff0900728c */ /* 0x000fd2000bf25270 */
[----:B------:R-:W-:Y:S05]  /*1b80*/  BRA.U !UP1, `(.L_x_20) ;  /* 0x0000000109b07547 */ /* 0x000fea000b800000 */
[----:B------:R-:W0:Y:S01]  /*1b90*/  LDC.64 R12, c[0x0][0x390] ;  /* 0x0000e400ff0c7b82 */ /* 0x000e220000000a00 */
[C---:B------:R-:W-:Y:S01]  /*1ba0*/  IADD3 R22, P0, PT, R21.reuse, UR8, RZ ;  /* 0x0000000815167c10 */ /* 0x040fe2000ff1e0ff */
[----:B------:R-:W-:-:S03]  /*1bb0*/  VIADD R15, R21, UR8 ;  /* 0x00000008150f7c36 */ /* 0x000fc60008000000 */
[----:B------:R-:W-:-:S03]  /*1bc0*/  IADD3.X R23, PT, PT, RZ, RZ, RZ, P0, !PT ;  /* 0x000000ffff177210 */ /* 0x000fc600007fe4ff */
[----:B------:R-:W1:Y:S08]  /*1bd0*/  LDC.64 R24, c[0x0][0x390] ;  /* 0x0000e400ff187b82 */ /* 0x000e700000000a00 */
[----:B------:R-:W2:Y:S08]  /*1be0*/  LDC.64 R16, c[0x0][0x398] ;  /* 0x0000e600ff107b82 */ /* 0x000eb00000000a00 */
[----:B------:R-:W3:Y:S01]  /*1bf0*/  LDC.64 R10, c[0x0][0x398] ;  /* 0x0000e600ff0a7b82 */ /* 0x000ee20000000a00 */
[----:B0-----:R-:W-:Y:S01]  /*1c00*/  LEA R14, P0, R22, R12, 0x3 ;  /* 0x0000000c160e7211 */ /* 0x001fe200078018ff */
[----:B-1----:R-:W-:-:S03]  /*1c10*/  IMAD.WIDE.U32 R24, R15, 0x8, R24 ;  /* 0x000000080f187825 */ /* 0x002fc600078e0018 */
[----:B------:R-:W-:Y:S02]  /*1c20*/  LEA.HI.X R15, R22, R13, R23, 0x3, P0 ;  /* 0x0000000d160f7211 */ /* 0x000fe400000f1c17 */
[C---:B------:R-:W-:Y:S01]  /*1c30*/  IADD3 R22, P0, PT, R21.reuse, UR10, RZ ;  /* 0x0000000a15167c10 */ /* 0x040fe2000ff1e0ff */
[----:B------:R-:W-:Y:S01]  /*1c40*/  VIADD R23, R21, UR10 ;  /* 0x0000000a15177c36 */ /* 0x000fe20008000000 */
[----:B------:R-:W4:Y:S03]  /*1c50*/  LDG.E.64 R12, desc[UR16][R24.64] ;  /* 0x00000010180c7981 */ /* 0x000f26000c1e1b00 */
[----:B--2---:R-:W-:Y:S01]  /*1c60*/  IMAD.WIDE.U32 R16, R23, 0x8, R16 ;  /* 0x0000000817107825 */ /* 0x004fe200078e0010 */
[----:B------:R-:W-:Y:S01]  /*1c70*/  IADD3.X R23, PT, PT, RZ, RZ, RZ, P0, !PT ;  /* 0x000000ffff177210 */ /* 0x000fe200007fe4ff */
[----:B------:R-:W2:Y:S04]  /*1c80*/  LDG.E.64 R14, desc[UR16][R14.64+0x8] ;  /* 0x000008100e0e7981 */ /* 0x000ea8000c1e1b00 */
[----:B------:R-:W5:Y:S01]  /*1c90*/  LDG.E.64 R16, desc[UR16][R16.64] ;  /* 0x0000001010107981 */ /* 0x000f62000c1e1b00 */
[----:B---3--:R-:W-:-:S04]  /*1ca0*/  LEA R10, P0, R22, R10, 0x3 ;  /* 0x0000000a160a7211 */ /* 0x008fc800078018ff */
[----:B------:R-:W-:-:S05]  /*1cb0*/  LEA.HI.X R11, R22, R11, R23, 0x3, P0 ;  /* 0x0000000b160b7211 */ /* 0x000fca00000f1c17 */
[----:B------:R-:W3:Y:S04]  /*1cc0*/  LDG.E R22, desc[UR16][R10.64+0xc] ;  /* 0x00000c100a167981 */ /* 0x000ee8000c1e1900 */
[----:B------:R0:W3:Y:S01]  /*1cd0*/  LDG.E R23, desc[UR16][R10.64+0x8] ;  /* 0x000008100a177981 */ /* 0x0000e2000c1e1900 */
[-C--:B------:R-:W-:Y:S01]  /*1ce0*/  FMUL R28, R6, R19.reuse ;  /* 0x00000013061c7220 */ /* 0x080fe20000400000 */
[----:B------:R-:W-:Y:S01]  /*1cf0*/  FMUL R27, R5, R19 ;  /* 0x00000013051b7220 */ /* 0x000fe20000400000 */
[----:B------:R-:W-:Y:S02]  /*1d00*/  VIADD R21, R21, 0x2 ;  /* 0x0000000215157836 */ /* 0x000fe40000000000 */
[-C--:B----4-:R-:W-:Y:S01]  /*1d10*/  FMUL R26, R18, R13.reuse ;  /* 0x0000000d121a7220 */ /* 0x090fe20000400000 */
[----:B------:R-:W-:Y:S01]  /*1d20*/  FMUL R25, R19, R13 ;  /* 0x0000000d13197220 */ /* 0x000fe20000400000 */
[----:B------:R-:W-:-:S02]  /*1d30*/  FFMA R13, R5, R18, -R28 ;  /* 0x00000012050d7223 */ /* 0x000fc4000000081c */
[-C--:B------:R-:W-:Y:S01]  /*1d40*/  FFMA R26, R19, R12.reuse, R26 ;  /* 0x0000000c131a7223 */ /* 0x080fe2000000001a */
[----:B------:R-:W-:Y:S01]  /*1d50*/  FFMA R25, R18, R12, -R25 ;  /* 0x0000000c12197223 */ /* 0x000fe20000000819 */
[----:B------:R-:W-:Y:S01]  /*1d60*/  FFMA R19, R6, R18, R27 ;  /* 0x0000001206137223 */ /* 0x000fe2000000001b */
[----:B--2---:R-:W-:Y:S01]  /*1d70*/  FMUL R12, R13, R15 ;  /* 0x0000000f0d0c7220 */ /* 0x004fe20000400000 */
[----:B-----5:R-:W-:Y:S02]  /*1d80*/  FMUL R26, R26, R17 ;  /* 0x000000111a1a7220 */ /* 0x020fe40000400000 */
[C---:B0-----:R-:W-:Y:S01]  /*1d90*/  FMUL R10, R19.reuse, R15 ;  /* 0x0000000f130a7220 */ /* 0x041fe20000400000 */
[----:B------:R-:W-:Y:S01]  /*1da0*/  FFMA R11, R19, R14, R12 ;  /* 0x0000000e130b7223 */ /* 0x000fe2000000000c */
[----:B------:R-:W-:Y:S02]  /*1db0*/  FFMA R25, R25, R16, R26 ;  /* 0x0000001019197223 */ /* 0x000fe4000000001a */
[----:B------:R-:W-:Y:S01]  /*1dc0*/  FFMA R10, R13, R14, -R10 ;  /* 0x0000000e0d0a7223 */ /* 0x000fe2000000080a */
[-C--:B------:R-:W-:Y:S01]  /*1dd0*/  FMUL R18, R6, R19.reuse ;  /* 0x0000001306127220 */ /* 0x080fe20000400000 */
[----:B------:R-:W-:Y:S01]  /*1de0*/  FMUL R19, R5, R19 ;  /* 0x0000001305137220 */ /* 0x000fe20000400000 */
[----:B---3--:R-:W-:Y:S01]  /*1df0*/  FMUL R11, R11, R22 ;  /* 0x000000160b0b7220 */ /* 0x008fe20000400000 */
[----:B------:R-:W-:-:S03]  /*1e00*/  FADD R20, R20, R25 ;  /* 0x0000001914147221 */ /* 0x000fc60000000000 */
[----:B------:R-:W-:Y:S01]  /*1e10*/  FFMA R11, R10, R23, R11 ;  /* 0x000000170a0b7223 */ /* 0x000fe2000000000b */
[-C--:B------:R-:W-:Y:S01]  /*1e20*/  FFMA R18, R5, R13.reuse, -R18 ;  /* 0x0000000d05127223 */ /* 0x080fe20000000812 */
[----:B------:R-:W-:Y:S02]  /*1e30*/  FFMA R19, R6, R13, R19 ;  /* 0x0000000d06137223 */ /* 0x000fe40000000013 */
[----:B------:R-:W-:-:S07]  /*1e40*/  FADD R20, R20, R11 ;  /* 0x0000000b14147221 */ /* 0x000fce0000000000 */
.L_x_20:
[----:B------:R-:W-:Y:S05]  /*1e50*/  BRA.U !UP2, `(.L_x_19) ;  /* 0x000000010a3c7547 */ /* 0x000fea000b800000 */
[----:B------:R-:W0:Y:S01]  /*1e60*/  LDC.64 R12, c[0x0][0x390] ;  /* 0x0000e400ff0c7b82 */ /* 0x000e220000000a00 */
[C---:B------:R-:W-:Y:S01]  /*1e70*/  IADD3 R15, PT, PT, R21.reuse, UR8, RZ ;  /* 0x00000008150f7c10 */ /* 0x040fe2000fffe0ff */
[----:B------:R-:W-:-:S06]  /*1e80*/  VIADD R21, R21, UR10 ;  /* 0x0000000a15157c36 */ /* 0x000fcc0008000000 */
[----:B------:R-:W1:Y:S01]  /*1e90*/  LDC.64 R10, c[0x0][0x398] ;  /* 0x0000e600ff0a7b82 */ /* 0x000e620000000a00 */
[----:B0-----:R-:W-:-:S06]  /*1ea0*/  IMAD.WIDE.U32 R12, R15, 0x8, R12 ;  /* 0x000000080f0c7825 */ /* 0x001fcc00078e000c */
[----:B------:R-:W2:Y:S01]  /*1eb0*/  LDG.E.64 R12, desc[UR16][R12.64] ;  /* 0x000000100c0c7981 */ /* 0x000ea2000c1e1b00 */
[----:B-1----:R-:W-:-:S06]  /*1ec0*/  IMAD.WIDE.U32 R10, R21, 0x8, R10 ;  /* 0x00000008150a7825 */ /* 0x002fcc00078e000a */
[----:B------:R-:W3:Y:S01]  /*1ed0*/  LDG.E.64 R10, desc[UR16][R10.64] ;  /* 0x000000100a0a7981 */ /* 0x000ee2000c1e1b00 */
[C---:B--2---:R-:W-:Y:S01]  /*1ee0*/  FMUL R17, R13.reuse, R18 ;  /* 0x000000120d117220 */ /* 0x044fe20000400000 */
[----:B------:R-:W-:-:S03]  /*1ef0*/  FMUL R15, R13, R19 ;  /* 0x000000130d0f7220 */ /* 0x000fc60000400000 */
[C---:B------:R-:W-:Y:S01]  /*1f00*/  FFMA R14, R12.reuse, R19, R17 ;  /* 0x000000130c0e7223 */ /* 0x040fe20000000011 */
[----:B------:R-:W-:-:S03]  /*1f10*/  FFMA R15, R12, R18, -R15 ;  /* 0x000000120c0f7223 */ /* 0x000fc6000000080f */
[----:B---3--:R-:W-:-:S04]  /*1f20*/  FMUL R14, R14, R11 ;  /* 0x0000000b0e0e7220 */ /* 0x008fc80000400000 */
[----:B------:R-:W-:-:S04]  /*1f30*/  FFMA R15, R15, R10, R14 ;  /* 0x0000000a0f0f7223 */ /* 0x000fc8000000000e */
[----:B------:R-:W-:-:S07]  /*1f40*/  FADD R20, R20, R15 ;  /* 0x0000000f14147221 */ /* 0x000fce0000000000 */
.L_x_19:
[----:B------:R-:W-:Y:S01]  /*1f50*/  FADD R11, R20, R20 ;  /* 0x00000014140b7221 */ /* 0x000fe20000000000 */
[----:B------:R-:W0:Y:S04]  /*1f60*/  LDC R12, c[0x0][0x3a4] ;  /* 0x0000e900ff0c7b82 */ /* 0x000e280000000800 */
[----:B------:R-:W-:-:S04]  /*1f70*/  FSETP.GT.AND P0, PT, R11, R2, PT ;  /* 0x000000020b00720b */ /* 0x000fc80003f04000 */
[----:B------:R-:W-:Y:S02]  /*1f80*/  FSEL R2, R11, R2, P0 ;  /* 0x000000020b027208 */ /* 0x000fe40000000000 */
[----:B------:R-:W-:-:S07]  /*1f90*/  FSEL R7, R8, R7, P0 ;  /* 0x0000000708077208 */ /* 0x000fce0000000000 */
[----:B------:R-:W-:Y:S01]  /*1fa0*/  @P0 I2FP.F32.U32 R9, UR6 ;  /* 0x0000000600090c45 */ /* 0x000fe20008201000 */
[----:B------:R-:W-:-:S06]  /*1fb0*/  UIADD3 UR6, UPT, UPT, UR6, 0x1, URZ ;  /* 0x0000000106067890 */ /* 0x000fcc000fffe0ff */
[----:B0-----:R-:W-:-:S13]  /*1fc0*/  ISETP.NE.AND P1, PT, R12, UR6, PT ;  /* 0x000000060c007c0c */ /* 0x001fda000bf25270 */
[----:B------:R-:W-:Y:S05]  /*1fd0*/  @P1 BRA `(.L_x_21) ;  /* 0xfffffff400ac1947 */ /* 0x000fea000383ffff */
[----:B------:R-:W-:Y:S05]  /*1fe0*/  BRA.U UP0, `(.L_x_22) ;  /* 0xfffffff500907547 */ /* 0x000fea000b83ffff */
.L_x_8:
[----:B------:R-:W-:-:S13]  /*1ff0*/  ISETP.GE.AND P0, PT, R12, 0x1, PT ;  /* 0x000000010c00780c */ /* 0x000fda0003f06270 */
[----:B------:R-:W-:Y:S05]  /*2000*/  @!P0 BRA `(.L_x_23) ;  /* 0x0000000c00d08947 */ /* 0x000fea0003800000 */
[----:B------:R-:W0:Y:S02]  /*2010*/  LDCU UR5, c[0x0][0x3a0] ;  /* 0x00007400ff0577ac */ /* 0x000e240008000800 */
[----:B0-----:R-:W-:-:S09]  /*2020*/  UISETP.GT.AND UP0, UPT, UR5, URZ, UPT ;  /* 0x000000ff0500728c */ /* 0x001fd2000bf04270 */
[----:B------:R-:W-:Y:S05]  /*2030*/  BRA.U UP0, `(.L_x_24) ;  /* 0x0000000500487547 */ /* 0x000fea000b800000 */
[----:B------:R-:W-:-:S05]  /*2040*/  UMOV UR5, URZ ;  /* 0x000000ff00057c82 */ /* 0x000fca0008000000 */
.L_x_31:
[----:B------:R-:W0:Y:S01]  /*2050*/  LDC R8, c[0x0][0x3a4] ;  /* 0x0000e900ff087b82 */ /* 0x000e220000000800 */
[----:B------:R-:W1:Y:S01]  /*2060*/  LDCU UR6, c[0x0][0x3a4] ;  /* 0x00007480ff0677ac */ /* 0x000e620008000800 */
[----:B------:R-:W-:Y:S01]  /*2070*/  I2FP.F32.U32 R6, UR5 ;  /* 0x0000000500067c45 */ /* 0x000fe20008201000 */
[----:B------:R-:W-:Y:S01]  /*2080*/  HFMA2 R3, -RZ, RZ, 0, 0 ;  /* 0x00000000ff037431 */ /* 0x000fe200000001ff */
[----:B------:R-:W-:Y:S01]  /*2090*/  UIADD3 UR5, UPT, UPT, UR5, 0x1, URZ ;  /* 0x0000000105057890 */ /* 0x000fe2000fffe0ff */
[----:B-1----:R-:W-:Y:S02]  /*20a0*/  I2FP.F32.S32 R5, UR6 ;  /* 0x0000000600057c45 */ /* 0x002fe40008201400 */
[----:B0-----:R-:W-:-:S03]  /*20b0*/  ISETP.GE.U32.AND P1, PT, R8, 0x4, PT ;  /* 0x000000040800780c */ /* 0x001fc60003f26070 */
[----:B------:R-:W-:-:S10]  /*20c0*/  ISETP.NE.AND P0, PT, R8, UR5, PT ;  /* 0x0000000508007c0c */ /* 0x000fd4000bf05270 */
[----:B------:R-:W-:Y:S05]  /*20d0*/  @!P1 BRA `(.L_x_25) ;  /* 0x0000000400009947 */ /* 0x000fea0003800000 */
[----:B------:R-:W-:-:S03]  /*20e0*/  ULOP3.LUT UR8, UR6, 0x7ffffffc, URZ, 0xc0, !UPT ;  /* 0x7ffffffc06087892 */ /* 0x000fc6000f8ec0ff */
[----:B------:R-:W-:Y:S01]  /*20f0*/  UMOV UR6, URZ ;  /* 0x000000ff00067c82 */ /* 0x000fe20008000000 */
        /* <DEDUP_REMOVED lines=8> */
.L_x_28:
[C---:B------:R-:W-:Y:S01]  /*2180*/  FSETP.GEU.AND P1, PT, R2.reuse, RZ, PT ;  /* 0x000000ff0200720b */ /* 0x040fe20003f2e000 */
[----:B------:R-:W-:Y:S02]  /*2190*/  UIADD3 UR9, UPT, UPT, UR6, 0x4, URZ ;  /* 0x0000000406097890 */ /* 0x000fe4000fffe0ff */
[----:B------:R-:W-:Y:S01]  /*21a0*/  UIADD3 UR10, UPT, UPT, UR6, 0x8, URZ ;  /* 0x00000008060a7890 */ /* 0x000fe2000fffe0ff */
[----:B------:R-:W-:Y:S02]  /*21b0*/  FSEL R2, R2, RZ, P1 ;  /* 0x000000ff02027208 */ /* 0x000fe40000800000 */
[----:B------:R-:W-:Y:S02]  /*21c0*/  FSEL R7, R6, R7, !P1 ;  /* 0x0000000706077208 */ /* 0x000fe40004800000 */
[----:B------:R-:W-:-:S04]  /*21d0*/  FSETP.GEU.AND P2, PT, R2, RZ, PT ;  /* 0x000000ff0200720b */ /* 0x000fc80003f4e000 */
[----:B------:R-:W-:Y:S02]  /*21e0*/  FSEL R3, R2, RZ, P2 ;  /* 0x000000ff02037208 */ /* 0x000fe40001000000 */
[----:B------:R-:W-:Y:S02]  /*21f0*/  I2FP.F32.U32 R2, UR6 ;  /* 0x0000000600027c45 */ /* 0x000fe40008201000 */
[----:B------:R-:W-:Y:S02]  /*2200*/  FSETP.GEU.AND P3, PT, R3, RZ, PT ;  /* 0x000000ff0300720b */ /* 0x000fe40003f6e000 */
[----:B------:R-:W-:Y:S01]  /*2210*/  FSEL R7, R6, R7, !P2 ;  /* 0x0000000706077208 */ /* 0x000fe20005000000 */
[----:B------:R-:W-:Y:S01]  /*2220*/  @!P1 FADD R9, R5, R2 ;  /* 0x0000000205099221 */ /* 0x000fe20000000000 */
[----:B------:R-:W-:Y:S02]  /*2230*/  FSEL R4, R3, RZ, P3 ;  /* 0x000000ff03047208 */ /* 0x000fe40001800000 */
[----:B------:R-:W-:Y:S01]  /*2240*/  I2FP.F32.U32 R2, UR9 ;  /* 0x0000000900027c45 */ /* 0x000fe20008201000 */
[----:B------:R-:W-:Y:S01]  /*2250*/  UIADD3 UR9, UPT, UPT, UR6, 0xc, URZ ;  /* 0x0000000c06097890 */ /* 0x000fe2000fffe0ff */
[----:B------:R-:W-:Y:S01]  /*2260*/  FSETP.GEU.AND P4, PT, R4, RZ, PT ;  /* 0x000000ff0400720b */ /* 0x000fe20003f8e000 */
[----:B------:R-:W-:Y:S01]  /*2270*/  UIADD3 UR6, UPT, UPT, UR6, 0x10, URZ ;  /* 0x0000001006067890 */ /* 0x000fe2000fffe0ff */
[----:B------:R-:W-:Y:S01]  /*2280*/  I2FP.F32.U32 R3, UR10 ;  /* 0x0000000a00037c45 */ /* 0x000fe20008201000 */
[C---:B------:R-:W-:Y:S01]  /*2290*/  @!P2 FADD R9, R5.reuse, R2 ;  /* 0x000000020509a221 */ /* 0x040fe20000000000 */
[C---:B------:R-:W-:Y:S01]  /*22a0*/  FSEL R7, R6.reuse, R7, !P3 ;  /* 0x0000000706077208 */ /* 0x040fe20005800000 */
[----:B------:R-:W-:Y:S01]  /*22b0*/  UISETP.GE.AND UP1, UPT, UR6, UR11, UPT ;  /* 0x0000000b0600728c */ /* 0x000fe2000bf26270 */
[----:B------:R-:W-:Y:S01]  /*22c0*/  I2FP.F32.U32 R2, UR9 ;  /* 0x0000000900027c45 */ /* 0x000fe20008201000 */
[----:B------:R-:W-:Y:S01]  /*22d0*/  @!P3 FADD R9, R5, R3 ;  /* 0x000000030509b221 */ /* 0x000fe20000000000 */
[----:B------:R-:W-:-:S05]  /*22e0*/  FSEL R7, R6, R7, !P4 ;  /* 0x0000000706077208 */ /* 0x000fca0006000000 */
[----:B------:R-:W-:Y:S01]  /*22f0*/  @!P4 FADD R9, R5, R2 ;  /* 0x000000020509c221 */ /* 0x000fe20000000000 */
[----:B------:R-:W-:Y:S01]  /*2300*/  FSEL R2, R4, RZ, P4 ;  /* 0x000000ff04027208 */ /* 0x000fe20002000000 */
[----:B------:R-:W-:Y:S06]  /*2310*/  BRA.U !UP1, `(.L_x_28) ;  /* 0xfffffffd09987547 */ /* 0x000fec000b83ffff */
.L_x_27:
[----:B------:R-:W-:-:S04]  /*2320*/  UIADD3 UR9, UPT, UPT, UR8, -UR6, URZ ;  /* 0x8000000608097290 */ /* 0x000fc8000fffe0ff */
[----:B------:R-:W-:-:S09]  /*2330*/  UISETP.GT.AND UP1, UPT, UR9, 0x4, UPT ;  /* 0x000000040900788c */ /* 0x000fd2000bf24270 */
[----:B------:R-:W-:Y:S05]  /*2340*/  BRA.U !UP1, `(.L_x_29) ;  /* 0x0000000109387547 */ /* 0x000fea000b800000 */
[C---:B------:R-:W-:Y:S01]  /*2350*/  FSETP.GEU.AND P1, PT, R2.reuse, RZ, PT ;  /* 0x000000ff0200720b */ /* 0x040fe20003f2e000 */
[----:B------:R-:W-:Y:S02]  /*2360*/  UIADD3 UR9, UPT, UPT, UR6, 0x4, URZ ;  /* 0x0000000406097890 */ /* 0x000fe4000fffe0ff */
[----:B------:R-:W-:Y:S01]  /*2370*/  I2FP.F32.U32 R3, UR6 ;  /* 0x0000000600037c45 */ /* 0x000fe20008201000 */
[----:B------:R-:W-:Y:S01]  /*2380*/  UPLOP3.LUT UP0, UPT, UPT, UPT, UPT, 0x40, 0x4 ;  /* 0x000000000004789c */ /* 0x000fe20003f0e870 */
[----:B------:R-:W-:Y:S01]  /*2390*/  FSEL R4, R2, RZ, P1 ;  /* 0x000000ff02047208 */ /* 0x000fe20000800000 */
[----:B------:R-:W-:Y:S01]  /*23a0*/  UIADD3 UR6, UPT, UPT, UR6, 0x8, URZ ;  /* 0x0000000806067890 */ /* 0x000fe2000fffe0ff */
[----:B------:R-:W-:Y:S01]  /*23b0*/  FSEL R7, R6, R7, !P1 ;  /* 0x0000000706077208 */ /* 0x000fe20004800000 */
[----:B------:R-:W-:Y:S01]  /*23c0*/  FADD R2, R5, R3 ;  /* 0x0000000305027221 */ /* 0x000fe20000000000 */
[----:B------:R-:W-:-:S04]  /*23d0*/  FSETP.GEU.AND P2, PT, R4, RZ, PT ;  /* 0x000000ff0400720b */ /* 0x000fc80003f4e000 */
[----:B------:R-:W-:Y:S02]  /*23e0*/  FSEL R9, R2, R9, !P1 ;  /* 0x0000000902097208 */ /* 0x000fe40004800000 */
[----:B------:R-:W-:Y:S02]  /*23f0*/  I2FP.F32.U32 R2, UR9 ;  /* 0x0000000900027c45 */ /* 0x000fe40008201000 */
[----:B------:R-:W-:-:S05]  /*2400*/  FSEL R7, R6, R7, !P2 ;  /* 0x0000000706077208 */ /* 0x000fca0005000000 */
[----:B------:R-:W-:Y:S01]  /*2410*/  @!P2 FADD R9, R5, R2 ;  /* 0x000000020509a221 */ /* 0x000fe20000000000 */
[----:B------:R-:W-:-:S07]  /*2420*/  FSEL R2, R4, RZ, P2 ;  /* 0x000000ff04027208 */ /* 0x000fce0001000000 */
.L_x_29:
[----:B------:R-:W-:-:S09]  /*2430*/  UISETP.NE.OR UP0, UPT, UR6, UR8, UP0 ;  /* 0x000000080600728c */ /* 0x000fd20008705670 */
[----:B------:R-:W-:Y:S05]  /*2440*/  BRA.U !UP0, `(.L_x_30) ;  /* 0x0000000108207547 */ /* 0x000fea000b800000 */
.L_x_26:
[----:B------:R-:W-:Y:S01]  /*2450*/  I2FP.F32.U32 R3, UR6 ;  /* 0x0000000600037c45 */ /* 0x000fe20008201000 */
[----:B------:R-:W-:Y:S01]  /*2460*/  UIADD3 UR6, UPT, UPT, UR6, 0x4, URZ ;  /* 0x0000000406067890 */ /* 0x000fe2000fffe0ff */
[----:B------:R-:W-:-:S03]  /*2470*/  FSETP.GEU.AND P1, PT, R2, RZ, PT ;  /* 0x000000ff0200720b */ /* 0x000fc60003f2e000 */
[----:B------:R-:W-:Y:S01]  /*2480*/  UISETP.NE.AND UP0, UPT, UR6, UR8, UPT ;  /* 0x000000080600728c */ /* 0x000fe2000bf05270 */
[----:B------:R-:W-:Y:S02]  /*2490*/  FSEL R2, R2, RZ, P1 ;  /* 0x000000ff02027208 */ /* 0x000fe40000800000 */
[----:B------:R-:W-:-:S07]  /*24a0*/  FSEL R7, R6, R7, !P1 ;  /* 0x0000000706077208 */ /* 0x000fce0004800000 */
[----:B------:R-:W-:Y:S01]  /*24b0*/  @!P1 FADD R9, R5, R3 ;  /* 0x0000000305099221 */ /* 0x000fe20000000000 */
[----:B------:R-:W-:Y:S06]  /*24c0*/  BRA.U UP0, `(.L_x_26) ;  /* 0xfffffffd00e07547 */ /* 0x000fec000b83ffff */
.L_x_30:
[----:B------:R-:W-:-:S07]  /*24d0*/  I2FP.F32.U32 R3, UR8 ;  /* 0x0000000800037c45 */ /* 0x000fce0008201000 */
.L_x_25:
[----:B------:R-:W-:-:S13]  /*24e0*/  LOP3.LUT P1, RZ, R8, 0x3, RZ, 0xc0, !PT ;  /* 0x0000000308ff7812 */ /* 0x000fda000782c0ff */
[----:B------:R-:W-:Y:S01]  /*24f0*/  @P1 FADD R4, R5, R3 ;  /* 0x0000000305041221 */ /* 0x000fe20000000000 */
[----:B------:R-:W-:-:S04]  /*2500*/  @P1 FSETP.GEU.AND P2, PT, R2, RZ, PT ;  /* 0x000000ff0200120b */ /* 0x000fc80003f4e000 */
[----:B------:R-:W-:Y:S02]  /*2510*/  @P1 FSEL R7, R6, R7, !P2 ;  /* 0x0000000706071208 */ /* 0x000fe40005000000 */
[----:B------:R-:W-:Y:S02]  /*2520*/  @P1 FSEL R9, R4, R9, !P2 ;  /* 0x0000000904091208 */ /* 0x000fe40005000000 */
[----:B------:R-:W-:Y:S01]  /*2530*/  @P1 FSEL R2, R2, RZ, P2 ;  /* 0x000000ff02021208 */ /* 0x000fe20001000000 */
[----:B------:R-:W-:Y:S06]  /*2540*/  @P0 BRA `(.L_x_31) ;  /* 0xfffffff800c00947 */ /* 0x000fec000383ffff */
[----:B------:R-:W-:Y:S05]  /*2550*/  BRA `(.L_x_23) ;  /* 0x00000008007c7947 */ /* 0x000fea0003800000 */
.L_x_24:
[----:B------:R-:W-:-:S05]  /*2560*/  UMOV UR5, URZ ;  /* 0x000000ff00057c82 */ /* 0x000fca0008000000 */
.L_x_37:
[----:B------:R-:W0:Y:S01]  /*2570*/  LDCU.64 UR8, c[0x0][0x3a0] ;  /* 0x00007400ff0877ac */ /* 0x000e220008000a00 */
[----:B------:R-:W-:Y:S01]  /*2580*/  I2FP.F32.U32 R8, UR5 ;  /* 0x0000000500087c45 */ /* 0x000fe20008201000 */
[----:B------:R-:W-:Y:S01]  /*2590*/  UMOV UR6, URZ ;  /* 0x000000ff00067c82 */ /* 0x000fe20008000000 */
[----:B0-----:R-:W-:Y:S02]  /*25a0*/  UIMAD UR8, UR5, UR8, URZ ;  /* 0x00000008050872a4 */ /* 0x001fe4000f8e02ff */
[----:B------:R-:W-:-:S04]  /*25b0*/  UIADD3 UR5, UPT, UPT, UR5, 0x1, URZ ;  /* 0x0000000105057890 */ /* 0x000fc8000fffe0ff */
[----:B------:R-:W-:-:S11]  /*25c0*/  UISETP.NE.AND UP0, UPT, UR5, UR9, UPT ;  /* 0x000000090500728c */ /* 0x000fd6000bf05270 */
.L_x_36:
        /* <DEDUP_REMOVED lines=10> */
.L_x_33:
        /* <DEDUP_REMOVED lines=10> */
[----:B------:R-:W-:Y:S01]  /*2710*/  FFMA R25, R5, R19, -R26 ;  /* 0x0000001305197223 */ /* 0x000fe2000000081a */
[-C--:B--2---:R-:W-:Y:S01]  /*2720*/  FMUL R10, R12, R18.reuse ;  /* 0x000000120c0a7220 */ /* 0x084fe20000400000 */
[----:B------:R-:W-:-:S03]  /*2730*/  FMUL R27, R13, R18 ;  /* 0x000000120d1b7220 */ /* 0x000fc60000400000 */
[-C--:B------:R-:W-:Y:S02]  /*2740*/  FFMA R24, R13, R19.reuse, -R10 ;  /* 0x000000130d187223 */ /* 0x080fe4000000080a */
[----:B------:R-:W2:Y:S01]  /*2750*/  LDG.E.64 R10, desc[UR16][R22.64+0x8] ;  /* 0x00000810160a7981 */ /* 0x000ea2000c1e1b00 */
[----:B------:R-:W-:Y:S01]  /*2760*/  FFMA R27, R12, R19, R27 ;  /* 0x000000130c1b7223 */ /* 0x000fe2000000001b */
[----:B----4-:R-:W-:Y:S01]  /*2770*/  FMUL R12, R24, R17 ;  /* 0x00000011180c7220 */ /* 0x010fe20000400000 */
[----:B------:R-:W-:-:S04]  /*2780*/  FMUL R24, R6, R19 ;  /* 0x0000001306187220 */ /* 0x000fc80000400000 */
[----:B------:R-:W-:Y:S01]  /*2790*/  FFMA R24, R5, R18, R24 ;  /* 0x0000001205187223 */ /* 0x000fe20000000018 */
[----:B------:R-:W-:Y:S01]  /*27a0*/  FFMA R27, R27, R16, -R12 ;  /* 0x000000101b1b7223 */ /* 0x000fe2000000080c */
[----:B------:R-:W4:Y:S02]  /*27b0*/  LDG.E.64 R18, desc[UR16][R22.64+0x18] ;  /* 0x0000181016127981 */ /* 0x000f24000c1e1b00 */
[CC--:B---3--:R-:W-:Y:S01]  /*27c0*/  FMUL R16, R24.reuse, R15.reuse ;  /* 0x0000000f18107220 */ /* 0x0c8fe20000400000 */
[-C--:B------:R-:W-:Y:S01]  /*27d0*/  FMUL R26, R24, R14.reuse ;  /* 0x0000000e181a7220 */ /* 0x080fe20000400000 */
[----:B------:R-:W3:Y:S02]  /*27e0*/  LDG.E.64 R12, desc[UR16][R30.64+0x10] ;  /* 0x000010101e0c7981 */ /* 0x000ee4000c1e1b00 */
[C---:B------:R-:W-:Y:S01]  /*27f0*/  FFMA R29, R25.reuse, R14, R16 ;  /* 0x0000000e191d7223 */ /* 0x040fe20000000010 */
[----:B------:R-:W-:Y:S01]  /*2800*/  FFMA R26, R25, R15, -R26 ;  /* 0x0000000f191a7223 */ /* 0x000fe2000000081a */
[----:B------:R-:W5:Y:S04]  /*2810*/  LDG.E.64 R16, desc[UR16][R22.64+0x10] ;  /* 0x0000101016107981 */ /* 0x000f68000c1e1b00 */
[----:B------:R-:W4:Y:S01]  /*2820*/  LDG.E.64 R14, desc[UR16][R30.64+0x18] ;  /* 0x000018101e0e7981 */ /* 0x000f22000c1e1b00 */
[----:B------:R-:W-:Y:S01]  /*2830*/  FMUL R28, R6, R25 ;  /* 0x00000019061c7220 */ /* 0x000fe20000400000 */
[----:B------:R-:W-:Y:S01]  /*2840*/  FADD R27, R27, R20 ;  /* 0x000000141b1b7221 */ /* 0x000fe20000000000 */
[----:B------:R-:W-:-:S05]  /*2850*/  VIADD R21, R21, 0x4 ;  /* 0x0000000415157836 */ /* 0x000fca0000000000 */
[----:B------:R-:W-:Y:S01]  /*2860*/  ISETP.NE.AND P0, PT, R21, UR12, PT ;  /* 0x0000000c15007c0c */ /* 0x000fe2000bf05270 */
[----:B--2---:R-:W-:-:S04]  /*2870*/  FMUL R26, R26, R11 ;  /* 0x0000000b1a1a7220 */ /* 0x004fc80000400000 */
[----:B------:R-:W-:Y:S01]  /*2880*/  FFMA R10, R29, R10, -R26 ;  /* 0x0000000a1d0a7223 */ /* 0x000fe2000000081a */
[-C--:B------:R-:W-:Y:S01]  /*2890*/  FMUL R26, R6, R24.reuse ;  /* 0x00000018061a7220 */ /* 0x080fe20000400000 */
[----:B------:R-:W-:-:S03]  /*28a0*/  FFMA R11, R5, R24, R28 ;  /* 0x00000018050b7223 */ /* 0x000fc6000000001c */
[----:B------:R-:W-:Y:S01]  /*28b0*/  FFMA R25, R5, R25, -R26 ;  /* 0x0000001905197223 */ /* 0x000fe2000000081a */
[----:B------:R-:W-:-:S03]  /*28c0*/  FMUL R20, R6, R11 ;  /* 0x0000000b06147220 */ /* 0x000fc60000400000 */
[----:B------:R-:W-:Y:S01]  /*28d0*/  FMUL R26, R6, R25 ;  /* 0x00000019061a7220 */ /* 0x000fe20000400000 */
[CC--:B---3--:R-:W-:Y:S01]  /*28e0*/  FMUL R24, R11.reuse, R12.reuse ;  /* 0x0000000c0b187220 */ /* 0x0c8fe20000400000 */
[----:B------:R-:W-:Y:S02]  /*28f0*/  FMUL R29, R11, R13 ;  /* 0x0000000d0b1d7220 */ /* 0x000fe40000400000 */
[----:B------:R-:W-:Y:S01]  /*2900*/  FFMA R11, R5, R11, R26 ;  /* 0x0000000b050b7223 */ /* 0x000fe2000000001a */
[C---:B------:R-:W-:Y:S01]  /*2910*/  FFMA R24, R25.reuse, R13, -R24 ;  /* 0x0000000d19187223 */ /* 0x040fe20000000818 */
[----:B------:R-:W-:Y:S01]  /*2920*/  FFMA R29, R25, R12, R29 ;  /* 0x0000000c191d7223 */ /* 0x000fe2000000001d */
[----:B------:R-:W-:Y:S01]  /*2930*/  FFMA R25, R5, R25, -R20 ;  /* 0x0000001905197223 */ /* 0x000fe20000000814 */
[C---:B----4-:R-:W-:Y:S01]  /*2940*/  FMUL R12, R11.reuse, R14 ;  /* 0x0000000e0b0c7220 */ /* 0x050fe20000400000 */
[----:B-----5:R-:W-:Y:S01]  /*2950*/  FMUL R24, R24, R17 ;  /* 0x0000001118187220 */ /* 0x020fe20000400000 */
[----:B------:R-:W-:-:S02]  /*2960*/  FMUL R13, R11, R15 ;  /* 0x0000000f0b0d7220 */ /* 0x000fc40000400000 */
[----:B------:R-:W-:Y:S01]  /*2970*/  FFMA R12, R25, R15, -R12 ;  /* 0x0000000f190c7223 */ /* 0x000fe2000000080c */
[----:B------:R-:W-:Y:S01]  /*2980*/  FADD R10, R27, R10 ;  /* 0x0000000a1b0a7221 */ /* 0x000fe20000000000 */
[----:B------:R-:W-:Y:S01]  /*2990*/  FFMA R29, R29, R16, -R24 ;  /* 0x000000101d1d7223 */ /* 0x000fe20000000818 */
[----:B------:R-:W-:Y:S01]  /*29a0*/  FFMA R13, R25, R14, R13 ;  /* 0x0000000e190d7223 */ /* 0x000fe2000000000d */
[----:B------:R-:W-:Y:S01]  /*29b0*/  FMUL R12, R12, R19 ;  /* 0x000000130c0c7220 */ /* 0x000fe20000400000 */
[----:B------:R-:W-:Y:S01]  /*29c0*/  FMUL R14, R6, R11 ;  /* 0x0000000b060e7220 */ /* 0x000fe20000400000 */
[----:B------:R-:W-:Y:S01]  /*29d0*/  FADD R10, R10, R29 ;  /* 0x0000001d0a0a7221 */ /* 0x000fe20000000000 */
[-C--:B------:R-:W-:Y:S01]  /*29e0*/  FMUL R16, R6, R25.reuse ;  /* 0x0000001906107220 */ /* 0x080fe20000400000 */
[----:B------:R-:W-:Y:S01]  /*29f0*/  FFMA R13, R13, R18, -R12 ;  /* 0x000000120d0d7223 */ /* 0x000fe2000000080c */
[C---:B------:R-:W-:Y:S02]  /*2a00*/  FFMA R19, R5.reuse, R25, -R14 ;  /* 0x0000001905137223 */ /* 0x040fe4000000080e */
[----:B------:R-:W-:Y:S01]  /*2a10*/  FFMA R18, R5, R11, R16 ;  /* 0x0000000b05127223 */ /* 0x000fe20000000010 */
[----:B------:R-:W-:Y:S01]  /*2a20*/  FADD R20, R10, R13 ;  /* 0x0000000d0a147221 */ /* 0x000fe20000000000 */
[----:B------:R-:W-:Y:S06]  /*2a30*/  @P0 BRA `(.L_x_33) ;  /* 0xfffffffc000c0947 */ /* 0x000fec000383ffff */
[----:B------:R-:W-:-:S07]  /*2a40*/  MOV R21, UR12 ;  /* 0x0000000c00157c02 */ /* 0x000fce0008000f00 */
.L_x_32:
[----:B------:R-:W0:Y:S02]  /*2a50*/  LDCU.64 UR10, c[0x0][0x3a0] ;  /* 0x00007400ff0a77ac */ /* 0x000e240008000a00 */
        /* <DEDUP_REMOVED lines=19> */
[----:B------:R0:W4:Y:S03]  /*2b90*/  LDG.E.64 R12, desc[UR16][R24.64] ;  /* 0x00000010180c7981 */ /* 0x000126000c1e1b00 */
        /* <DEDUP_REMOVED lines=8> */
[C---:B------:R-:W-:Y:S01]  /*2c20*/  FMUL R28, R6.reuse, R19 ;  /* 0x00000013061c7220 */ /* 0x040fe20000400000 */
[----:B0-----:R-:W-:Y:S01]  /*2c30*/  FMUL R24, R6, R18 ;  /* 0x0000001206187220 */ /* 0x001fe20000400000 */
[----:B------:R-:W-:Y:S02]  /*2c40*/  VIADD R21, R21, 0x2 ;  /* 0x0000000215157836 */ /* 0x000fe40000000000 */
[C---:B----4-:R-:W-:Y:S01]  /*2c50*/  FMUL R26, R18.reuse, R12 ;  /* 0x0000000c121a7220 */ /* 0x050fe20000400000 */
[----:B------:R-:W-:Y:S01]  /*2c60*/  FMUL R25, R18, R13 ;  /* 0x0000000d12197220 */ /* 0x000fe20000400000 */
[----:B------:R-:W-:-:S02]  /*2c70*/  FFMA R18, R5, R18, R28 ;  /* 0x0000001205127223 */ /* 0x000fc4000000001c */
[C---:B------:R-:W-:Y:S01]  /*2c80*/  FFMA R26, R19.reuse, R13, -R26 ;  /* 0x0000000d131a7223 */ /* 0x040fe2000000081a */
[----:B------:R-:W-:Y:S01]  /*2c90*/  FFMA R25, R19, R12, R25 ;  /* 0x0000000c13197223 */ /* 0x000fe20000000019 */
[----:B------:R-:W-:Y:S01]  /*2ca0*/  FFMA R13, R5, R19, -R24 ;  /* 0x00000013050d7223 */ /* 0x000fe20000000818 */
[CC--:B--2---:R-:W-:Y:S01]  /*2cb0*/  FMUL R12, R18.reuse, R14.reuse ;  /* 0x0000000e120c7220 */ /* 0x0c4fe20000400000 */
[----:B-1----:R-:W-:Y:S01]  /*2cc0*/  FMUL R11, R18, R15 ;  /* 0x0000000f120b7220 */ /* 0x002fe20000400000 */
[----:B-----5:R-:W-:Y:S02]  /*2cd0*/  FMUL R26, R26, R17 ;  /* 0x000000111a1a7220 */ /* 0x020fe40000400000 */
[C---:B------:R-:W-:Y:S01]  /*2ce0*/  FFMA R15, R13.reuse, R15, -R12 ;  /* 0x0000000f0d0f7223 */ /* 0x040fe2000000080c */
[----:B------:R-:W-:Y:S01]  /*2cf0*/  FFMA R14, R13, R14, R11 ;  /* 0x0000000e0d0e7223 */ /* 0x000fe2000000000b */
[----:B------:R-:W-:Y:S01]  /*2d00*/  FFMA R25, R25, R16, -R26 ;  /* 0x0000001019197223 */ /* 0x000fe2000000081a */
[C---:B------:R-:W-:Y:S01]  /*2d10*/  FMUL R12, R6.reuse, R13 ;  /* 0x0000000d060c7220 */ /* 0x040fe20000400000 */
[----:B------:R-:W-:Y:S01]  /*2d20*/  FMUL R10, R6, R18 ;  /* 0x00000012060a7220 */ /* 0x000fe20000400000 */
[----:B---3--:R-:W-:Y:S01]  /*2d30*/  FMUL R15, R15, R22 ;  /* 0x000000160f0f7220 */ /* 0x008fe20000400000 */
[----:B------:R-:W-:-:S03]  /*2d40*/  FADD R20, R20, R25 ;  /* 0x0000001914147221 */ /* 0x000fc60000000000 */
[----:B------:R-:W-:Y:S01]  /*2d50*/  FFMA R15, R14, R23, -R15 ;  /* 0x000000170e0f7223 */ /* 0x000fe2000000080f */
[C---:B------:R-:W-:Y:S01]  /*2d60*/  FFMA R18, R5.reuse, R18, R12 ;  /* 0x0000001205127223 */ /* 0x040fe2000000000c */
[----:B------:R-:W-:Y:S02]  /*2d70*/  FFMA R19, R5, R13, -R10 ;  /* 0x0000000d05137223 */ /* 0x000fe4000000080a */
[----:B------:R-:W-:-:S07]  /*2d80*/  FADD R20, R20, R15 ;  /* 0x0000000f14147221 */ /* 0x000fce0000000000 */
.L_x_35:
        /* <DEDUP_REMOVED lines=9> */
[-C--:B--2---:R-:W-:Y:S01]  /*2e20*/  FMUL R14, R12, R18.reuse ;  /* 0x000000120c0e7220 */ /* 0x084fe20000400000 */
[----:B------:R-:W-:-:S03]  /*2e30*/  FMUL R15, R13, R18 ;  /* 0x000000120d0f7220 */ /* 0x000fc60000400000 */
[-C--:B------:R-:W-:Y:S01]  /*2e40*/  FFMA R14, R13, R19.reuse, -R14 ;  /* 0x000000130d0e7223 */ /* 0x080fe2000000080e */
[----:B------:R-:W-:-:S03]  /*2e50*/  FFMA R15, R12, R19, R15 ;  /* 0x000000130c0f7223 */ /* 0x000fc6000000000f */
[----:B---3--:R-:W-:-:S04]  /*2e60*/  FMUL R14, R14, R11 ;  /* 0x0000000b0e0e7220 */ /* 0x008fc80000400000 */
[----:B------:R-:W-:-:S04]  /*2e70*/  FFMA R15, R15, R10, -R14 ;  /* 0x0000000a0f0f7223 */ /* 0x000fc8000000080e */
[----:B------:R-:W-:-:S07]  /*2e80*/  FADD R20, R20, R15 ;  /* 0x0000000f14147221 */ /* 0x000fce0000000000 */
.L_x_34:
[----:B------:R-:W0:Y:S01]  /*2e90*/  LDCU UR9, c[0x0][0x3a4] ;  /* 0x00007480ff0977ac */ /* 0x000e220008000800 */
[----:B------:R-:W-:Y:S01]  /*2ea0*/  FADD R11, R20, R20 ;  /* 0x00000014140b7221 */ /* 0x000fe20000000000 */
[----:B------:R-:W-:Y:S01]  /*2eb0*/  I2FP.F32.U32 R10, UR6 ;  /* 0x00000006000a7c45 */ /* 0x000fe20008201000 */
[----:B------:R-:W-:Y:S01]  /*2ec0*/  UIADD3 UR6, UPT, UPT, UR6, 0x1, URZ ;  /* 0x0000000106067890 */ /* 0x000fe2000fffe0ff */
[----:B------:R-:W-:Y:S02]  /*2ed0*/  I2FP.F32.S32 R13, UR11 ;  /* 0x0000000b000d7c45 */ /* 0x000fe40008201400 */
[----:B------:R-:W-:-:S04]  /*2ee0*/  FSETP.GT.AND P0, PT, R11, R2, PT ;  /* 0x000000020b00720b */ /* 0x000fc80003f04000 */
[----:B------:R-:W-:Y:S02]  /*2ef0*/  FSEL R2, R11, R2, P0 ;  /* 0x000000020b027208 */ /* 0x000fe40000000000 */
[----:B------:R-:W-:Y:S01]  /*2f00*/  FSEL R7, R8, R7, P0 ;  /* 0x0000000708077208 */ /* 0x000fe20000000000 */
[----:B0-----:R-:W-:-:S06]  /*2f10*/  UISETP.NE.AND UP1, UPT, UR6, UR9, UPT ;  /* 0x000000090600728c */ /* 0x001fcc000bf25270 */
[----:B------:R-:W-:-:S03]  /*2f20*/  @P0 FADD R9, R13, R10 ;  /* 0x0000000a0d090221 */ /* 0x000fc60000000000 */
[----:B------:R-:W-:Y:S05]  /*2f30*/  BRA.U UP1, `(.L_x_36) ;  /* 0xfffffff501a47547 */ /* 0x000fea000b83ffff */
[----:B------:R-:W-:Y:S05]  /*2f40*/  BRA.U UP0, `(.L_x_37) ;  /* 0xfffffff500887547 */ /* 0x000fea000b83ffff */
.L_x_23:
[----:B------:R-:W-:-:S06]  /*2f50*/  UIADD3 UR4, UPT, UPT, UR4, 0x1, URZ ;  /* 0x0000000104047890 */ /* 0x000fcc000fffe0ff */
[----:B------:R-:W-:-:S04]  /*2f60*/  I2FP.F32.U32 R3, UR4 ;  /* 0x0000000400037c45 */ /* 0x000fc80008201000 */
[----:B------:R-:W-:-:S13]  /*2f70*/  FSETP.GT.AND P0, PT, R0, R3, PT ;  /* 0x000000030000720b */ /* 0x000fda0003f04000 */
[----:B------:R-:W-:Y:S05]  /*2f80*/  @P0 BRA `(.L_x_38) ;  /* 0xffffffd000bc0947 */ /* 0x000fea000383ffff */
[----:B------:R-:W-:Y:S01]  /*2f90*/  FADD R3, R7, 1 ;  /* 0x3f80000007037421 */ /* 0x000fe20000000000 */
[----:B------:R-:W-:-:S07]  /*2fa0*/  FADD R11, R9, 1 ;  /* 0x3f800000090b7421 */ /* 0x000fce0000000000 */
.L_x_1:
[----:B------:R-:W0:Y:S01]  /*2fb0*/  LDCU.64 UR14, c[0x0][0x380] ;  /* 0x00007000ff0e77ac */ /* 0x000e220008000a00 */
[----:B------:R-:W1:Y:S01]  /*2fc0*/  LDCU UR11, c[0x0][0x388] ;  /* 0x00007100ff0b77ac */ /* 0x000e620008000800 */
[----:B------:R-:W2:Y:S01]  /*2fd0*/  LDCU.128 UR4, c[0x0][0x3b0] ;  /* 0x00007600ff0477ac */ /* 0x000ea20008000c00 */
[----:B0-----:R-:W-:Y:S02]  /*2fe0*/  UIADD3 UR9, UPT, UPT, UR15, -0x1, URZ ;  /* 0xffffffff0f097890 */ /* 0x001fe4000fffe0ff */
[----:B------:R-:W-:Y:S02]  /*2ff0*/  UIADD3 UR8, UPT, UPT, UR14, -0x1, URZ ;  /* 0xffffffff0e087890 */ /* 0x000fe4000fffe0ff */
[----:B-1----:R-:W-:Y:S02]  /*3000*/  UIMAD UR9, UR9, UR11, URZ ;  /* 0x0000000b090972a4 */ /* 0x002fe4000f8e02ff */
[----:B------:R-:W-:Y:S02]  /*3010*/  USHF.R.S32.HI UR10, URZ, 0x1f, UR14 ;  /* 0x0000001fff0a7899 */ /* 0x000fe4000801140e */
[----:B------:R-:W-:-:S02]  /*3020*/  UIMAD UR8, UR8, UR11, URZ ;  /* 0x0000000b080872a4 */ /* 0x000fc4000f8e02ff */
[----:B------:R-:W-:Y:S02]  /*3030*/  UIADD3 UR13, UP0, UPT, UR9, UR14, URZ ;  /* 0x0000000e090d7290 */ /* 0x000fe4000ff1e0ff */
[----:B------:R-:W-:Y:S02]  /*3040*/  USHF.R.S32.HI UR11, URZ, 0x1f, UR15 ;  /* 0x0000001fff0b7899 */ /* 0x000fe4000801140f */
[----:B------:R-:W-:Y:S02]  /*3050*/  UIADD3 UR12, UP1, UPT, UR8, UR15, URZ ;  /* 0x0000000f080c7290 */ /* 0x000fe4000ff3e0ff */
[----:B------:R-:W-:Y:S02]  /*3060*/  ULEA.HI.X.SX32 UR10, UR9, UR10, 0x1, UP0 ;  /* 0x0000000a090a7291 */ /* 0x000fe400080f0eff */
[----:B------:R-:W-:Y:S02]  /*3070*/  USHF.L.U32 UR9, UR13, 0x2, URZ ;  /* 0x000000020d097899 */ /* 0x000fe400080006ff */
[----:B------:R-:W-:-:S02]  /*3080*/  ULEA.HI.X.SX32 UR11, UR8, UR11, 0x1, UP1 ;  /* 0x0000000b080b7291 */ /* 0x000fc400088f0eff */
[----:B--2---:R-:W-:Y:S02]  /*3090*/  ULEA UR14, UP1, UR12, UR4, 0x2 ;  /* 0x000000040c0e7291 */ /* 0x004fe4000f8210ff */
[----:B------:R-:W-:Y:S02]  /*30a0*/  UIADD3 UR8, UP0, UPT, UR9, UR4, URZ ;  /* 0x0000000409087290 */ /* 0x000fe4000ff1e0ff */
[----:B------:R-:W-:Y:S02]  /*30b0*/  UIADD3 UR6, UP2, UPT, UR9, UR6, URZ ;  /* 0x0000000609067290 */ /* 0x000fe4000ff5e0ff */
[----:B------:R-:W-:Y:S01]  /*30c0*/  USHF.L.U64.HI UR9, UR13, 0x2, UR10 ;  /* 0x000000020d097899 */ /* 0x000fe2000801020a */
[----:B------:R-:W-:Y:S01]  /*30d0*/  MOV R6, UR14 ;  /* 0x0000000e00067c02 */ /* 0x000fe20008000f00 */
[----:B------:R-:W-:Y:S01]  /*30e0*/  ULEA.HI.X UR4, UR12, UR5, UR11, 0x2, UP1 ;  /* 0x000000050c047291 */ /* 0x000fe200088f140b */
[----:B------:R-:W-:Y:S01]  /*30f0*/  IMAD.U32 R4, RZ, RZ, UR8 ;  /* 0x00000008ff047e24 */ /* 0x000fe2000f8e00ff */
[----:B------:R-:W-:Y:S01]  /*3100*/  UIADD3.X UR5, UPT, UPT, UR9, UR5, URZ, UP0, !UPT ;  /* 0x0000000509057290 */ /* 0x000fe200087fe4ff */
[----:B------:R-:W-:Y:S01]  /*3110*/  IMAD.U32 R8, RZ, RZ, UR6 ;  /* 0x00000006ff087e24 */ /* 0x000fe2000f8e00ff */
[----:B------:R-:W-:-:S02]  /*3120*/  UIADD3.X UR7, UPT, UPT, UR9, UR7, URZ, UP2, !UPT ;  /* 0x0000000709077290 */ /* 0x000fc400097fe4ff */
[----:B------:R-:W-:Y:S02]  /*3130*/  MOV R7, UR4 ;  /* 0x0000000400077c02 */ /* 0x000fe40008000f00 */
[----:B------:R-:W-:Y:S02]  /*3140*/  MOV R5, UR5 ;  /* 0x0000000500057c02 */ /* 0x000fe40008000f00 */
[----:B------:R-:W-:-:S03]  /*3150*/  IMAD.U32 R9, RZ, RZ, UR7 ;  /* 0x00000007ff097e24 */ /* 0x000fc6000f8e00ff */
[----:B------:R-:W-:Y:S04]  /*3160*/  STG.E desc[UR16][R4.64+-0x4], R3 ;  /* 0xfffffc0304007986 */ /* 0x000fe8000c101910 */
[----:B------:R-:W-:Y:S04]  /*3170*/  STG.E desc[UR16][R6.64+-0x4], R11 ;  /* 0xfffffc0b06007986 */ /* 0x000fe8000c101910 */
[----:B------:R-:W-:Y:S01]  /*3180*/  STG.E desc[UR16][R8.64+-0x4], R2 ;  /* 0xfffffc0208007986 */ /* 0x000fe2000c101910 */
[----:B------:R-:W-:Y:S05]  /*3190*/  EXIT ;  /* 0x000000000000794d */ /* 0x000fea0003800000 */
        .weak           $__internal_0_$__cuda_sm20_div_rn_f64_full
        .type           $__internal_0_$__cuda_sm20_div_rn_f64_full,@function
        .size           $__internal_0_$__cuda_sm20_div_rn_f64_full,(.L_x_45 - $__internal_0_$__cuda_sm20_div_rn_f64_full)
$__internal_0_$__cuda_sm20_div_rn_f64_full:
[C---:B------:R-:W-:Y:S01]  /*31a0*/  FSETP.GEU.AND P0, PT, |R15|.reuse, 1.469367938527859385e-39, PT ;  /* 0x001000000f00780b */ /* 0x040fe20003f0e200 */
[----:B------:R-:W-:Y:S01]  /*31b0*/  IMAD.MOV.U32 R22, RZ, RZ, 0x1 ;  /* 0x00000001ff167424 */ /* 0x000fe200078e00ff */
[C---:B------:R-:W-:Y:S01]  /*31c0*/  LOP3.LUT R12, R15.reuse, 0x800fffff, RZ, 0xc0, !PT ;  /* 0x800fffff0f0c7812 */ /* 0x040fe200078ec0ff */
[----:B------:R-:W-:Y:S01]  /*31d0*/  HFMA2 R24, -RZ, RZ, 0.0045166015625, 0 ;  /* 0x1ca00000ff187431 */ /* 0x000fe200000001ff */
[----:B------:R-:W-:Y:S02]  /*31e0*/  LOP3.LUT R27, R15, 0x7ff00000, RZ, 0xc0, !PT ;  /* 0x7ff000000f1b7812 */ /* 0x000fe400078ec0ff */
[----:B------:R-:W-:Y:S02]  /*31f0*/  LOP3.LUT R13, R12, 0x3ff00000, RZ, 0xfc, !PT ;  /* 0x3ff000000c0d7812 */ /* 0x000fe400078efcff */
[----:B------:R-:W-:-:S05]  /*3200*/  MOV R12, R14 ;  /* 0x0000000e000c7202 */ /* 0x000fca0000000f00 */
[----:B------:R-:W-:-:S06]  /*3210*/  @!P0 DMUL R12, R14, 8.98846567431157953865e+307 ;  /* 0x7fe000000e0c8828 */ /* 0x000fcc0000000000 */
[----:B------:R-:W0:Y:S02]  /*3220*/  MUFU.RCP64H R23, R13 ;  /* 0x0000000d00177308 */ /* 0x000e240000001800 */
[----:B0-----:R-:W-:-:S08]  /*3230*/  DFMA R16, R22, -R12, 1 ;  /* 0x3ff000001610742b */ /* 0x001fd0000000080c */
[----:B------:R-:W-:-:S08]  /*3240*/  DFMA R16, R16, R16, R16 ;  /* 0x000000101010722b */ /* 0x000fd00000000010 */
[----:B------:R-:W-:Y:S01]  /*3250*/  DFMA R22, R22, R16, R22 ;  /* 0x000000101616722b */ /* 0x000fe20000000016 */
[----:B------:R-:W-:Y:S01]  /*3260*/  IMAD.MOV.U32 R17, RZ, RZ, R19 ;  /* 0x000000ffff117224 */ /* 0x000fe200078e0013 */
[----:B------:R-:W-:-:S04]  /*3270*/  MOV R16, R8 ;  /* 0x0000000800107202 */ /* 0x000fc80000000f00 */
[----:B------:R-:W-:Y:S02]  /*3280*/  LOP3.LUT R8, R17, 0x7ff00000, RZ, 0xc0, !PT ;  /* 0x7ff0000011087812 */ /* 0x000fe400078ec0ff */
[----:B------:R-:W-:Y:S01]  /*3290*/  DFMA R20, R22, -R12, 1 ;  /* 0x3ff000001614742b */ /* 0x000fe2000000080c */
[----:B------:R-:W-:Y:S01]  /*32a0*/  IMAD.MOV.U32 R18, RZ, RZ, R16 ;  /* 0x000000ffff127224 */ /* 0x000fe200078e0010 */
[----:B------:R-:W-:-:S04]  /*32b0*/  ISETP.GE.U32.AND P1, PT, R8, R27, PT ;  /* 0x0000001b0800720c */ /* 0x000fc80003f26070 */
[----:B------:R-:W-:Y:S02]  /*32c0*/  SEL R19, R24, 0x63400000, !P1 ;  /* 0x6340000018137807 */ /* 0x000fe40004800000 */
[----:B------:R-:W-:Y:S01]  /*32d0*/  DFMA R20, R22, R20, R22 ;  /* 0x000000141614722b */ /* 0x000fe20000000016 */
[----:B------:R-:W-:Y:S02]  /*32e0*/  FSETP.GEU.AND P1, PT, |R17|, 1.469367938527859385e-39, PT ;  /* 0x001000001100780b */ /* 0x000fe40003f2e200 */
[----:B------:R-:W-:-:S11]  /*32f0*/  LOP3.LUT R19, R19, 0x800fffff, R17, 0xf8, !PT ;  /* 0x800fffff13137812 */ /* 0x000fd600078ef811 */
[----:B------:R-:W-:Y:S05]  /*3300*/  @P1 BRA `(.L_x_39) ;  /* 0x0000000000201947 */ /* 0x000fea0003800000 */
[----:B------:R-:W-:Y:S02]  /*3310*/  LOP3.LUT R23, R15, 0x7ff00000, RZ, 0xc0, !PT ;  /* 0x7ff000000f177812 */ /* 0x000fe400078ec0ff */
[----:B------:R-:W-:Y:S02]  /*3320*/  MOV R22, RZ ;  /* 0x000000ff00167202 */ /* 0x000fe40000000f00 */
[----:B------:R-:W-:-:S04]  /*3330*/  ISETP.GE.U32.AND P1, PT, R8, R23, PT ;  /* 0x000000170800720c */ /* 0x000fc80003f26070 */
[----:B------:R-:W-:-:S04]  /*3340*/  SEL R23, R24, 0x63400000, !P1 ;  /* 0x6340000018177807 */ /* 0x000fc80004800000 */
[----:B------:R-:W-:-:S04]  /*3350*/  LOP3.LUT R23, R23, 0x80000000, R17, 0xf8, !PT ;  /* 0x8000000017177812 */ /* 0x000fc800078ef811 */
[----:B------:R-:W-:-:S06]  /*3360*/  LOP3.LUT R23, R23, 0x100000, RZ, 0xfc, !PT ;  /* 0x0010000017177812 */ /* 0x000fcc00078efcff */
[----:B------:R-:W-:-:S10]  /*3370*/  DFMA R18, R18, 2, -R22 ;  /* 0x400000001212782b */ /* 0x000fd40000000816 */
[----:B------:R-:W-:-:S07]  /*3380*/  LOP3.LUT R8, R19, 0x7ff00000, RZ, 0xc0, !PT ;  /* 0x7ff0000013087812 */ /* 0x000fce00078ec0ff */
.L_x_39:
[----:B------:R-:W-:Y:S01]  /*3390*/  VIADD R28, R8, 0xffffffff ;  /* 0xffffffff081c7836 */ /* 0x000fe20000000000 */
[----:B------:R-:W-:Y:S01]  /*33a0*/  @!P0 LOP3.LUT R27, R13, 0x7ff00000, RZ, 0xc0, !PT ;  /* 0x7ff000000d1b8812 */ /* 0x000fe200078ec0ff */
[----:B------:R-:W-:-:S03]  /*33b0*/  DMUL R22, R20, R18 ;  /* 0x0000001214167228 */ /* 0x000fc60000000000 */
[----:B------:R-:W-:Y:S02]  /*33c0*/  ISETP.GT.U32.AND P0, PT, R28, 0x7feffffe, PT ;  /* 0x7feffffe1c00780c */ /* 0x000fe40003f04070 */
[----:B------:R-:W-:-:S03]  /*33d0*/  IADD3 R28, PT, PT, R27, -0x1, RZ ;  /* 0xffffffff1b1c7810 */ /* 0x000fc60007ffe0ff */
[----:B------:R-:W-:Y:S01]  /*33e0*/  DFMA R24, R22, -R12, R18 ;  /* 0x8000000c1618722b */ /* 0x000fe20000000012 */
[----:B------:R-:W-:-:S07]  /*33f0*/  ISETP.GT.U32.OR P0, PT, R28, 0x7feffffe, P0 ;  /* 0x7feffffe1c00780c */ /* 0x000fce0000704470 */
[----:B------:R-:W-:-:S06]  /*3400*/  DFMA R24, R20, R24, R22 ;  /* 0x000000181418722b */ /* 0x000fcc0000000016 */
[----:B------:R-:W-:Y:S05]  /*3410*/  @P0 BRA `(.L_x_40) ;  /* 0x0000000000740947 */ /* 0x000fea0003800000 */
[----:B------:R-:W-:Y:S01]  /*3420*/  LOP3.LUT R17, R17, 0x7ff00000, RZ, 0xc0, !PT ;  /* 0x7ff0000011117812 */ /* 0x000fe200078ec0ff */
[----:B------:R-:W-:Y:S01]  /*3430*/  IMAD.MOV.U32 R20, RZ, RZ, 0x1ca00000 ;  /* 0x1ca00000ff147424 */ /* 0x000fe200078e00ff */
[----:B------:R-:W-:-:S04]  /*3440*/  LOP3.LUT R16, R15, 0x7ff00000, RZ, 0xc0, !PT ;  /* 0x7ff000000f107812 */ /* 0x000fc800078ec0ff */
[CC--:B------:R-:W-:Y:S02]  /*3450*/  VIADDMNMX R8, R17.reuse, -R16.reuse, 0xb9600000, !PT ;  /* 0xb960000011087446 */ /* 0x0c0fe40007800910 */
[----:B------:R-:W-:Y:S02]  /*3460*/  ISETP.GE.U32.AND P0, PT, R17, R16, PT ;  /* 0x000000101100720c */ /* 0x000fe40003f06070 */
[----:B------:R-:W-:Y:S02]  /*3470*/  VIMNMX R8, PT, PT, R8, 0x46a00000, PT ;  /* 0x46a0000008087848 */ /* 0x000fe40003fe0100 */
[----:B------:R-:W-:Y:S02]  /*3480*/  SEL R17, R20, 0x63400000, !P0 ;  /* 0x6340000014117807 */ /* 0x000fe40004000000 */
[----:B------:R-:W-:Y:S02]  /*3490*/  MOV R16, RZ ;  /* 0x000000ff00107202 */ /* 0x000fe40000000f00 */
[----:B------:R-:W-:-:S05]  /*34a0*/  IADD3 R8, PT, PT, -R17, R8, RZ ;  /* 0x0000000811087210 */ /* 0x000fca0007ffe1ff */
[----:B------:R-:W-:-:S06]  /*34b0*/  VIADD R17, R8, 0x7fe00000 ;  /* 0x7fe0000008117836 */ /* 0x000fcc0000000000 */
[----:B------:R-:W-:-:S10]  /*34c0*/  DMUL R20, R24, R16 ;  /* 0x0000001018147228 */ /* 0x000fd40000000000 */
[----:B------:R-:W-:-:S13]  /*34d0*/  FSETP.GTU.AND P0, PT, |R21|, 1.469367938527859385e-39, PT ;  /* 0x001000001500780b */ /* 0x000fda0003f0c200 */
[----:B------:R-:W-:Y:S05]  /*34e0*/  @P0 BRA `(.L_x_41) ;  /* 0x0000000000940947 */ /* 0x000fea0003800000 */
[----:B------:R-:W-:Y:S01]  /*34f0*/  DFMA R12, R24, -R12, R18 ;  /* 0x8000000c180c722b */ /* 0x000fe20000000012 */
[----:B------:R-:W-:-:S09]  /*3500*/  IMAD.MOV.U32 R16, RZ, RZ, RZ ;  /* 0x000000ffff107224 */ /* 0x000fd200078e00ff */
[C---:B------:R-:W-:Y:S02]  /*3510*/  FSETP.NEU.AND P0, PT, R13.reuse, RZ, PT ;  /* 0x000000ff0d00720b */ /* 0x040fe40003f0d000 */
[----:B------:R-:W-:-:S04]  /*3520*/  LOP3.LUT R15, R13, 0x80000000, R15, 0x48, !PT ;  /* 0x800000000d0f7812 */ /* 0x000fc800078e480f */
[----:B------:R-:W-:-:S07]  /*3530*/  LOP3.LUT R17, R15, R17, RZ, 0xfc, !PT ;  /* 0x000000110f117212 */ /* 0x000fce00078efcff */
[----:B------:R-:W-:Y:S05]  /*3540*/  @!P0 BRA `(.L_x_41) ;  /* 0x00000000007c8947 */ /* 0x000fea0003800000 */
[----:B------:R-:W-:Y:S01]  /*3550*/  IADD3 R13, PT, PT, -R8, RZ, RZ ;  /* 0x000000ff080d7210 */ /* 0x000fe20007ffe1ff */
[----:B------:R-:W-:Y:S01]  /*3560*/  IMAD.MOV.U32 R12, RZ, RZ, RZ ;  /* 0x000000ffff0c7224 */ /* 0x000fe200078e00ff */
[----:B------:R-:W-:-:S05]  /*3570*/  DMUL.RP R16, R24, R16 ;  /* 0x0000001018107228 */ /* 0x000fca0000008000 */
[----:B------:R-:W-:-:S05]  /*3580*/  DFMA R12, R20, -R12, R24 ;  /* 0x8000000c140c722b */ /* 0x000fca0000000018 */
[----:B------:R-:W-:Y:S02]  /*3590*/  LOP3.LUT R15, R17, R15, RZ, 0x3c, !PT ;  /* 0x0000000f110f7212 */ /* 0x000fe400078e3cff */
[----:B------:R-:W-:-:S04]  /*35a0*/  IADD3 R12, PT, PT, -R8, -0x43300000, RZ ;  /* 0xbcd00000080c7810 */ /* 0x000fc80007ffe1ff */
[----:B------:R-:W-:-:S04]  /*35b0*/  FSETP.NEU.AND P0, PT, |R13|, R12, PT ;  /* 0x0000000c0d00720b */ /* 0x000fc80003f0d200 */
[----:B------:R-:W-:Y:S02]  /*35c0*/  FSEL R20, R16, R20, !P0 ;  /* 0x0000001410147208 */ /* 0x000fe40004000000 */
[----:B------:R-:W-:Y:S01]  /*35d0*/  FSEL R21, R15, R21, !P0 ;  /* 0x000000150f157208 */ /* 0x000fe20004000000 */
[----:B------:R-:W-:Y:S06]  /*35e0*/  BRA `(.L_x_41) ;  /* 0x0000000000547947 */ /* 0x000fec0003800000 */
.L_x_40:
[----:B------:R-:W-:-:S14]  /*35f0*/  DSETP.NAN.AND P0, PT, R16, R16, PT ;  /* 0x000000101000722a */ /* 0x000fdc0003f08000 */
[----:B------:R-:W-:Y:S05]  /*3600*/  @P0 BRA `(.L_x_42) ;  /* 0x0000000000440947 */ /* 0x000fea0003800000 */
[----:B------:R-:W-:-:S14]  /*3610*/  DSETP.NAN.AND P0, PT, R14, R14, PT ;  /* 0x0000000e0e00722a */ /* 0x000fdc0003f08000 */
[----:B------:R-:W-:Y:S05]  /*3620*/  @P0 BRA `(.L_x_43) ;  /* 0x0000000000300947 */ /* 0x000fea0003800000 */
[----:B------:R-:W-:Y:S01]  /*3630*/  ISETP.NE.AND P0, PT, R8, R27, PT ;  /* 0x0000001b0800720c */ /* 0x000fe20003f05270 */
[----:B------:R-:W-:Y:S01]  /*3640*/  IMAD.MOV.U32 R21, RZ, RZ, -0x80000 ;  /* 0xfff80000ff157424 */ /* 0x000fe200078e00ff */
[----:B------:R-:W-:-:S11]  /*3650*/  MOV R20, 0x0 ;  /* 0x0000000000147802 */ /* 0x000fd60000000f00 */
[----:B------:R-:W-:Y:S05]  /*3660*/  @!P0 BRA `(.L_x_41) ;  /* 0x0000000000348947 */ /* 0x000fea0003800000 */
[----:B------:R-:W-:Y:S02]  /*3670*/  ISETP.NE.AND P0, PT, R8, 0x7ff00000, PT ;  /* 0x7ff000000800780c */ /* 0x000fe40003f05270 */
[----:B------:R-:W-:Y:S02]  /*3680*/  LOP3.LUT R21, R17, 0x80000000, R15, 0x48, !PT ;  /* 0x8000000011157812 */ /* 0x000fe400078e480f */
[----:B------:R-:W-:-:S13]  /*3690*/  ISETP.EQ.OR P0, PT, R27, RZ, !P0 ;  /* 0x000000ff1b00720c */ /* 0x000fda0004702670 */
[----:B------:R-:W-:Y:S02]  /*36a0*/  @P0 LOP3.LUT R8, R21, 0x7ff00000, RZ, 0xfc, !PT ;  /* 0x7ff0000015080812 */ /* 0x000fe400078efcff */
[----:B------:R-:W-:Y:S01]  /*36b0*/  @!P0 MOV R20, RZ ;  /* 0x000000ff00148202 */ /* 0x000fe20000000f00 */
[----:B------:R-:W-:Y:S01]  /*36c0*/  @P0 IMAD.MOV.U32 R20, RZ, RZ, RZ ;  /* 0x000000ffff140224 */ /* 0x000fe200078e00ff */
[----:B------:R-:W-:Y:S01]  /*36d0*/  @P0 MOV R21, R8 ;  /* 0x0000000800150202 */ /* 0x000fe20000000f00 */
[----:B------:R-:W-:Y:S06]  /*36e0*/  BRA `(.L_x_41) ;  /* 0x0000000000147947 */ /* 0x000fec0003800000 */
.L_x_43:
[----:B------:R-:W-:Y:S01]  /*36f0*/  LOP3.LUT R21, R15, 0x80000, RZ, 0xfc, !PT ;  /* 0x000800000f157812 */ /* 0x000fe200078efcff */
[----:B------:R-:W-:Y:S01]  /*3700*/  IMAD.MOV.U32 R20, RZ, RZ, R14 ;  /* 0x000000ffff147224 */ /* 0x000fe200078e000e */
[----:B------:R-:W-:Y:S06]  /*3710*/  BRA `(.L_x_41) ;  /* 0x0000000000087947 */ /* 0x000fec0003800000 */
.L_x_42:
[----:B------:R-:W-:Y:S02]  /*3720*/  LOP3.LUT R21, R17, 0x80000, RZ, 0xfc, !PT ;  /* 0x0008000011157812 */ /* 0x000fe400078efcff */
[----:B------:R-:W-:-:S07]  /*3730*/  MOV R20, R16 ;  /* 0x0000001000147202 */ /* 0x000fce0000000f00 */
.L_x_41:
[----:B------:R-:W-:Y:S01]  /*3740*/  IMAD.MOV.U32 R12, RZ, RZ, R6 ;  /* 0x000000ffff0c7224 */ /* 0x000fe200078e0006 */
[----:B------:R-:W-:-:S04]  /*3750*/  MOV R13, 0x0 ;  /* 0x00000000000d7802 */ /* 0x000fc80000000f00 */
[----:B------:R-:W-:Y:S05]  /*3760*/  RET.REL.NODEC R12 `(_Z10commonlineiiiPK6float2S1_iiffPfS2_) ;  /* 0xffffffc80c247950 */ /* 0x000fea0003c3ffff */
.L_x_44:
[----:B------:R-:W-:-:S00]  /*3770*/  BRA `(.L_x_44) ;  /* 0xfffffffc00fc7947 */ /* 0x000fc0000383ffff */
[----:B------:R-:W-:-:S00]  /*3780*/  NOP ;  /* 0x0000000000007918 */ /* 0x000fc00000000000 */
[----:B------:R-:W-:-:S00]  /*3790*/  NOP ;  /* 0x0000000000007918 */ /* 0x000fc00000000000 */
[----:B------:R-:W-:-:S00]  /*37a0*/  NOP ;  /* 0x0000000000007918 */ /* 0x000fc00000000000 */
[----:B------:R-:W-:-:S00]  /*37b0*/  NOP ;  /* 0x0000000000007918 */ /* 0x000fc00000000000 */
[----:B------:R-:W-:-:S00]  /*37c0*/  NOP ;  /* 0x0000000000007918 */ /* 0x000fc00000000000 */
[----:B------:R-:W-:-:S00]  /*37d0*/  NOP ;  /* 0x0000000000007918 */ /* 0x000fc00000000000 */
[----:B------:R-:W-:-:S00]  /*37e0*/  NOP ;  /* 0x0000000000007918 */ /* 0x000fc00000000000 */
[----:B------:R-:W-:-:S00]  /*37f0*/  NOP ;  /* 0x0000000000007918 */ /* 0x000fc00000000000 */
.L_x_45:


//--------------------- .nv.global.init           --------------------------
	.section	.nv.global.init,"aw",@progbits
	.align	4
.nv.global.init:
	.type		__cudart_i2opi_f,@object
	.size		__cudart_i2opi_f,(.L_0 - __cudart_i2opi_f)
__cudart_i2opi_f:
        /*0000*/ 	.byte	0x41, 0x90, 0x43, 0x3c, 0x99, 0x95, 0x62, 0xdb, 0xc0, 0xdd, 0x34, 0xf5, 0xd1, 0x57, 0x27, 0xfc
        /*0010*/ 	.byte	0x29, 0x15, 0x44, 0x4e, 0x6e, 0x83, 0xf9, 0xa2
.L_0:


//--------------------- .nv.shared.reserved.0     --------------------------
	.section	.nv.shared.reserved.0,"aw",@nobits
	.weak		__nv_reservedSMEM_offset_0_alias
	.size		__nv_reservedSMEM_offset_0_alias, 0, 64
	.other		__nv_reservedSMEM_offset_0_alias,@"STO_CUDA_RESERVED_SHARED STV_DEFAULT"
__nv_reservedSMEM_offset_0_alias:
	.zero		0
	.zero		64


//--------------------- .nv.constant0._Z10commonlineiiiPK6float2S1_iiffPfS2_ --------------------------
	.section	.nv.constant0._Z10commonlineiiiPK6float2S1_iiffPfS2_,"a",@progbits
	.sectionflags	@""
	.align	4
.nv.constant0._Z10commonlineiiiPK6float2S1_iiffPfS2_:
	.zero		960


//--------------------- SYMBOLS --------------------------

	.type		.nv.reservedSmem.offset0,@object
	.size		.nv.reservedSmem.offset0,0x4
